//
// Generated by NVIDIA NVVM Compiler
//
// Compiler Build ID: CL-36424714
// Cuda compilation tools, release 13.0, V13.0.88
// Based on NVVM 20.0.0
//

.version 9.0
.target sm_100
.address_size 64

	// .globl	gpusha1

.visible .entry gpusha1(
	.param .u64 .ptr .align 1 gpusha1_param_0,
	.param .u64 .ptr .align 1 gpusha1_param_1,
	.param .u32 gpusha1_param_2
)
{
	.local .align 8 .b8 	__local_depot0[120];
	.reg .b64 	%SP;
	.reg .b64 	%SPL;
	.reg .pred 	%p<23>;
	.reg .b16 	%rs<107>;
	.reg .b32 	%r<3657>;
	.reg .b64 	%rd<105>;

	mov.u64 	%SPL, __local_depot0;
	ld.param.u32 	%r44, [gpusha1_param_2];
	add.u64 	%rd1, %SPL, 0;
	mov.u32 	%r45, %ctaid.x;
	mov.u32 	%r46, %ntid.x;
	mov.u32 	%r47, %tid.x;
	mad.lo.s32 	%r1, %r45, %r46, %r47;
	setp.ge.s32 	%p1, %r1, %r44;
	@%p1 bra 	$L__BB0_35;
	mov.b32 	%r3643, 0;
	st.local.u32 	[%rd1+64], %r3643;
	mov.b64 	%rd102, 0;
	st.local.u64 	[%rd1+72], %rd102;
	mov.b32 	%r49, -271733879;
	mov.b32 	%r50, 1732584193;
	st.local.v2.u32 	[%rd1+80], {%r50, %r49};
	mov.b32 	%r51, 271733878;
	mov.b32 	%r52, -1732584194;
	st.local.v2.u32 	[%rd1+88], {%r52, %r51};
	mov.b32 	%r53, 1518500249;
	mov.b32 	%r54, -1009589776;
	st.local.v2.u32 	[%rd1+96], {%r54, %r53};
	mov.b32 	%r55, -1894007588;
	mov.b32 	%r56, 1859775393;
	st.local.v2.u32 	[%rd1+104], {%r56, %r55};
	mov.b32 	%r57, -899497514;
	st.local.u32 	[%rd1+112], %r57;
	shl.b32 	%r58, %r1, 12;
	cvt.s64.s32 	%rd16, %r58;
$L__BB0_2:
	ld.param.u64 	%rd100, [gpusha1_param_0];
	cvta.to.global.u64 	%rd15, %rd100;
	add.s64 	%rd17, %rd15, %rd16;
	add.s64 	%rd18, %rd17, %rd102;
	ld.global.u8 	%rs1, [%rd18];
	cvt.u64.u32 	%rd19, %r3643;
	add.s64 	%rd20, %rd1, %rd19;
	st.local.u8 	[%rd20], %rs1;
	ld.local.u32 	%r59, [%rd1+64];
	add.s32 	%r3643, %r59, 1;
	st.local.u32 	[%rd1+64], %r3643;
	setp.ne.s32 	%p2, %r3643, 64;
	@%p2 bra 	$L__BB0_4;
	ld.local.v2.b32 	{%r61, %r62}, [%rd1];
	bfe.u32 	%r63, %r62, 16, 8;
	cvt.u16.u32 	%rs2, %r63;
	bfe.u32 	%r64, %r62, 8, 8;
	bfe.u32 	%r65, %r62, 0, 8;
	bfe.u32 	%r66, %r61, 16, 8;
	cvt.u16.u32 	%rs3, %r66;
	bfe.u32 	%r67, %r61, 8, 8;
	bfe.u32 	%r68, %r61, 0, 8;
	shl.b32 	%r69, %r68, 24;
	shl.b32 	%r70, %r67, 16;
	and.b32  	%r71, %r70, 16711680;
	or.b32  	%r72, %r71, %r69;
	and.b16  	%rs4, %rs3, 255;
	mul.wide.u16 	%r73, %rs4, 256;
	or.b32  	%r74, %r72, %r73;
	bfe.u32 	%r75, %r61, 24, 8;
	or.b32  	%r76, %r74, %r75;
	shl.b32 	%r77, %r65, 24;
	shl.b32 	%r78, %r64, 16;
	and.b32  	%r79, %r78, 16711680;
	or.b32  	%r80, %r79, %r77;
	and.b16  	%rs5, %rs2, 255;
	mul.wide.u16 	%r81, %rs5, 256;
	or.b32  	%r82, %r80, %r81;
	bfe.u32 	%r83, %r62, 24, 8;
	or.b32  	%r84, %r82, %r83;
	ld.local.v2.b32 	{%r85, %r86}, [%rd1+8];
	bfe.u32 	%r87, %r86, 16, 8;
	cvt.u16.u32 	%rs6, %r87;
	bfe.u32 	%r88, %r86, 8, 8;
	bfe.u32 	%r89, %r86, 0, 8;
	bfe.u32 	%r90, %r85, 16, 8;
	cvt.u16.u32 	%rs7, %r90;
	bfe.u32 	%r91, %r85, 8, 8;
	bfe.u32 	%r92, %r85, 0, 8;
	shl.b32 	%r93, %r92, 24;
	shl.b32 	%r94, %r91, 16;
	and.b32  	%r95, %r94, 16711680;
	or.b32  	%r96, %r95, %r93;
	and.b16  	%rs8, %rs7, 255;
	mul.wide.u16 	%r97, %rs8, 256;
	or.b32  	%r98, %r96, %r97;
	bfe.u32 	%r99, %r85, 24, 8;
	or.b32  	%r100, %r98, %r99;
	shl.b32 	%r101, %r89, 24;
	shl.b32 	%r102, %r88, 16;
	and.b32  	%r103, %r102, 16711680;
	or.b32  	%r104, %r103, %r101;
	and.b16  	%rs9, %rs6, 255;
	mul.wide.u16 	%r105, %rs9, 256;
	or.b32  	%r106, %r104, %r105;
	bfe.u32 	%r107, %r86, 24, 8;
	or.b32  	%r108, %r106, %r107;
	ld.local.v2.b32 	{%r109, %r110}, [%rd1+16];
	bfe.u32 	%r111, %r110, 16, 8;
	cvt.u16.u32 	%rs10, %r111;
	bfe.u32 	%r112, %r110, 8, 8;
	bfe.u32 	%r113, %r110, 0, 8;
	bfe.u32 	%r114, %r109, 16, 8;
	cvt.u16.u32 	%rs11, %r114;
	bfe.u32 	%r115, %r109, 8, 8;
	bfe.u32 	%r116, %r109, 0, 8;
	shl.b32 	%r117, %r116, 24;
	shl.b32 	%r118, %r115, 16;
	and.b32  	%r119, %r118, 16711680;
	or.b32  	%r120, %r119, %r117;
	and.b16  	%rs12, %rs11, 255;
	mul.wide.u16 	%r121, %rs12, 256;
	or.b32  	%r122, %r120, %r121;
	bfe.u32 	%r123, %r109, 24, 8;
	or.b32  	%r124, %r122, %r123;
	shl.b32 	%r125, %r113, 24;
	shl.b32 	%r126, %r112, 16;
	and.b32  	%r127, %r126, 16711680;
	or.b32  	%r128, %r127, %r125;
	and.b16  	%rs13, %rs10, 255;
	mul.wide.u16 	%r129, %rs13, 256;
	or.b32  	%r130, %r128, %r129;
	bfe.u32 	%r131, %r110, 24, 8;
	or.b32  	%r132, %r130, %r131;
	ld.local.v2.b32 	{%r133, %r134}, [%rd1+24];
	bfe.u32 	%r135, %r134, 16, 8;
	cvt.u16.u32 	%rs14, %r135;
	bfe.u32 	%r136, %r134, 8, 8;
	bfe.u32 	%r137, %r134, 0, 8;
	bfe.u32 	%r138, %r133, 16, 8;
	cvt.u16.u32 	%rs15, %r138;
	bfe.u32 	%r139, %r133, 8, 8;
	bfe.u32 	%r140, %r133, 0, 8;
	shl.b32 	%r141, %r140, 24;
	shl.b32 	%r142, %r139, 16;
	and.b32  	%r143, %r142, 16711680;
	or.b32  	%r144, %r143, %r141;
	and.b16  	%rs16, %rs15, 255;
	mul.wide.u16 	%r145, %rs16, 256;
	or.b32  	%r146, %r144, %r145;
	bfe.u32 	%r147, %r133, 24, 8;
	or.b32  	%r148, %r146, %r147;
	shl.b32 	%r149, %r137, 24;
	shl.b32 	%r150, %r136, 16;
	and.b32  	%r151, %r150, 16711680;
	or.b32  	%r152, %r151, %r149;
	and.b16  	%rs17, %rs14, 255;
	mul.wide.u16 	%r153, %rs17, 256;
	or.b32  	%r154, %r152, %r153;
	bfe.u32 	%r155, %r134, 24, 8;
	or.b32  	%r156, %r154, %r155;
	ld.local.v2.b32 	{%r157, %r158}, [%rd1+32];
	bfe.u32 	%r159, %r158, 16, 8;
	cvt.u16.u32 	%rs18, %r159;
	bfe.u32 	%r160, %r158, 8, 8;
	bfe.u32 	%r161, %r158, 0, 8;
	bfe.u32 	%r162, %r157, 16, 8;
	cvt.u16.u32 	%rs19, %r162;
	bfe.u32 	%r163, %r157, 8, 8;
	bfe.u32 	%r164, %r157, 0, 8;
	shl.b32 	%r165, %r164, 24;
	shl.b32 	%r166, %r163, 16;
	and.b32  	%r167, %r166, 16711680;
	or.b32  	%r168, %r167, %r165;
	and.b16  	%rs20, %rs19, 255;
	mul.wide.u16 	%r169, %rs20, 256;
	or.b32  	%r170, %r168, %r169;
	bfe.u32 	%r171, %r157, 24, 8;
	or.b32  	%r172, %r170, %r171;
	shl.b32 	%r173, %r161, 24;
	shl.b32 	%r174, %r160, 16;
	and.b32  	%r175, %r174, 16711680;
	or.b32  	%r176, %r175, %r173;
	and.b16  	%rs21, %rs18, 255;
	mul.wide.u16 	%r177, %rs21, 256;
	or.b32  	%r178, %r176, %r177;
	bfe.u32 	%r179, %r158, 24, 8;
	or.b32  	%r180, %r178, %r179;
	ld.local.v2.b32 	{%r181, %r182}, [%rd1+40];
	bfe.u32 	%r183, %r182, 16, 8;
	cvt.u16.u32 	%rs22, %r183;
	bfe.u32 	%r184, %r182, 8, 8;
	bfe.u32 	%r185, %r182, 0, 8;
	bfe.u32 	%r186, %r181, 16, 8;
	cvt.u16.u32 	%rs23, %r186;
	bfe.u32 	%r187, %r181, 8, 8;
	bfe.u32 	%r188, %r181, 0, 8;
	shl.b32 	%r189, %r188, 24;
	shl.b32 	%r190, %r187, 16;
	and.b32  	%r191, %r190, 16711680;
	or.b32  	%r192, %r191, %r189;
	and.b16  	%rs24, %rs23, 255;
	mul.wide.u16 	%r193, %rs24, 256;
	or.b32  	%r194, %r192, %r193;
	bfe.u32 	%r195, %r181, 24, 8;
	or.b32  	%r196, %r194, %r195;
	shl.b32 	%r197, %r185, 24;
	shl.b32 	%r198, %r184, 16;
	and.b32  	%r199, %r198, 16711680;
	or.b32  	%r200, %r199, %r197;
	and.b16  	%rs25, %rs22, 255;
	mul.wide.u16 	%r201, %rs25, 256;
	or.b32  	%r202, %r200, %r201;
	bfe.u32 	%r203, %r182, 24, 8;
	or.b32  	%r204, %r202, %r203;
	ld.local.v2.b32 	{%r205, %r206}, [%rd1+48];
	bfe.u32 	%r207, %r206, 16, 8;
	cvt.u16.u32 	%rs26, %r207;
	bfe.u32 	%r208, %r206, 8, 8;
	bfe.u32 	%r209, %r206, 0, 8;
	bfe.u32 	%r210, %r205, 16, 8;
	cvt.u16.u32 	%rs27, %r210;
	bfe.u32 	%r211, %r205, 8, 8;
	bfe.u32 	%r212, %r205, 0, 8;
	shl.b32 	%r213, %r212, 24;
	shl.b32 	%r214, %r211, 16;
	and.b32  	%r215, %r214, 16711680;
	or.b32  	%r216, %r215, %r213;
	and.b16  	%rs28, %rs27, 255;
	mul.wide.u16 	%r217, %rs28, 256;
	or.b32  	%r218, %r216, %r217;
	bfe.u32 	%r219, %r205, 24, 8;
	or.b32  	%r220, %r218, %r219;
	shl.b32 	%r221, %r209, 24;
	shl.b32 	%r222, %r208, 16;
	and.b32  	%r223, %r222, 16711680;
	or.b32  	%r224, %r223, %r221;
	and.b16  	%rs29, %rs26, 255;
	mul.wide.u16 	%r225, %rs29, 256;
	or.b32  	%r226, %r224, %r225;
	bfe.u32 	%r227, %r206, 24, 8;
	or.b32  	%r228, %r226, %r227;
	ld.local.v2.b32 	{%r229, %r230}, [%rd1+56];
	bfe.u32 	%r231, %r230, 16, 8;
	cvt.u16.u32 	%rs30, %r231;
	bfe.u32 	%r232, %r230, 8, 8;
	bfe.u32 	%r233, %r230, 0, 8;
	bfe.u32 	%r234, %r229, 16, 8;
	cvt.u16.u32 	%rs31, %r234;
	bfe.u32 	%r235, %r229, 8, 8;
	bfe.u32 	%r236, %r229, 0, 8;
	shl.b32 	%r237, %r236, 24;
	shl.b32 	%r238, %r235, 16;
	and.b32  	%r239, %r238, 16711680;
	or.b32  	%r240, %r239, %r237;
	and.b16  	%rs32, %rs31, 255;
	mul.wide.u16 	%r241, %rs32, 256;
	or.b32  	%r242, %r240, %r241;
	bfe.u32 	%r243, %r229, 24, 8;
	or.b32  	%r244, %r242, %r243;
	shl.b32 	%r245, %r233, 24;
	shl.b32 	%r246, %r232, 16;
	and.b32  	%r247, %r246, 16711680;
	or.b32  	%r248, %r247, %r245;
	and.b16  	%rs33, %rs30, 255;
	mul.wide.u16 	%r249, %rs33, 256;
	or.b32  	%r250, %r248, %r249;
	bfe.u32 	%r251, %r230, 24, 8;
	or.b32  	%r252, %r250, %r251;
	xor.b32  	%r253, %r172, %r228;
	xor.b32  	%r254, %r253, %r100;
	xor.b32  	%r255, %r254, %r76;
	shf.l.wrap.b32 	%r256, %r255, %r255, 1;
	xor.b32  	%r257, %r180, %r244;
	xor.b32  	%r258, %r257, %r108;
	xor.b32  	%r259, %r258, %r84;
	shf.l.wrap.b32 	%r260, %r259, %r259, 1;
	xor.b32  	%r261, %r196, %r252;
	xor.b32  	%r262, %r261, %r124;
	xor.b32  	%r263, %r262, %r100;
	shf.l.wrap.b32 	%r264, %r263, %r263, 1;
	xor.b32  	%r265, %r204, %r256;
	xor.b32  	%r266, %r265, %r132;
	xor.b32  	%r267, %r266, %r108;
	shf.l.wrap.b32 	%r268, %r267, %r267, 1;
	xor.b32  	%r269, %r220, %r260;
	xor.b32  	%r270, %r269, %r148;
	xor.b32  	%r271, %r270, %r124;
	shf.l.wrap.b32 	%r272, %r271, %r271, 1;
	xor.b32  	%r273, %r228, %r264;
	xor.b32  	%r274, %r273, %r156;
	xor.b32  	%r275, %r274, %r132;
	shf.l.wrap.b32 	%r276, %r275, %r275, 1;
	xor.b32  	%r277, %r244, %r268;
	xor.b32  	%r278, %r277, %r172;
	xor.b32  	%r279, %r278, %r148;
	shf.l.wrap.b32 	%r280, %r279, %r279, 1;
	xor.b32  	%r281, %r252, %r272;
	xor.b32  	%r282, %r281, %r180;
	xor.b32  	%r283, %r282, %r156;
	shf.l.wrap.b32 	%r284, %r283, %r283, 1;
	xor.b32  	%r285, %r256, %r276;
	xor.b32  	%r286, %r285, %r196;
	xor.b32  	%r287, %r286, %r172;
	shf.l.wrap.b32 	%r288, %r287, %r287, 1;
	xor.b32  	%r289, %r260, %r280;
	xor.b32  	%r290, %r289, %r204;
	xor.b32  	%r291, %r290, %r180;
	shf.l.wrap.b32 	%r292, %r291, %r291, 1;
	xor.b32  	%r293, %r264, %r284;
	xor.b32  	%r294, %r293, %r220;
	xor.b32  	%r295, %r294, %r196;
	shf.l.wrap.b32 	%r296, %r295, %r295, 1;
	xor.b32  	%r297, %r268, %r288;
	xor.b32  	%r298, %r297, %r228;
	xor.b32  	%r299, %r298, %r204;
	shf.l.wrap.b32 	%r300, %r299, %r299, 1;
	xor.b32  	%r301, %r272, %r292;
	xor.b32  	%r302, %r301, %r244;
	xor.b32  	%r303, %r302, %r220;
	shf.l.wrap.b32 	%r304, %r303, %r303, 1;
	xor.b32  	%r305, %r276, %r296;
	xor.b32  	%r306, %r305, %r252;
	xor.b32  	%r307, %r306, %r228;
	shf.l.wrap.b32 	%r308, %r307, %r307, 1;
	xor.b32  	%r309, %r280, %r300;
	xor.b32  	%r310, %r309, %r256;
	xor.b32  	%r311, %r310, %r244;
	shf.l.wrap.b32 	%r312, %r311, %r311, 1;
	xor.b32  	%r313, %r284, %r304;
	xor.b32  	%r314, %r313, %r260;
	xor.b32  	%r315, %r314, %r252;
	shf.l.wrap.b32 	%r316, %r315, %r315, 1;
	xor.b32  	%r317, %r288, %r308;
	xor.b32  	%r318, %r317, %r264;
	xor.b32  	%r319, %r318, %r256;
	shf.l.wrap.b32 	%r320, %r319, %r319, 1;
	xor.b32  	%r321, %r292, %r312;
	xor.b32  	%r322, %r321, %r268;
	xor.b32  	%r323, %r322, %r260;
	shf.l.wrap.b32 	%r324, %r323, %r323, 1;
	xor.b32  	%r325, %r296, %r316;
	xor.b32  	%r326, %r325, %r272;
	xor.b32  	%r327, %r326, %r264;
	shf.l.wrap.b32 	%r328, %r327, %r327, 1;
	xor.b32  	%r329, %r300, %r320;
	xor.b32  	%r330, %r329, %r276;
	xor.b32  	%r331, %r330, %r268;
	shf.l.wrap.b32 	%r332, %r331, %r331, 1;
	xor.b32  	%r333, %r304, %r324;
	xor.b32  	%r334, %r333, %r280;
	xor.b32  	%r335, %r334, %r272;
	shf.l.wrap.b32 	%r336, %r335, %r335, 1;
	xor.b32  	%r337, %r308, %r328;
	xor.b32  	%r338, %r337, %r284;
	xor.b32  	%r339, %r338, %r276;
	shf.l.wrap.b32 	%r340, %r339, %r339, 1;
	xor.b32  	%r341, %r312, %r332;
	xor.b32  	%r342, %r341, %r288;
	xor.b32  	%r343, %r342, %r280;
	shf.l.wrap.b32 	%r344, %r343, %r343, 1;
	xor.b32  	%r345, %r316, %r336;
	xor.b32  	%r346, %r345, %r292;
	xor.b32  	%r347, %r346, %r284;
	shf.l.wrap.b32 	%r348, %r347, %r347, 1;
	xor.b32  	%r349, %r320, %r340;
	xor.b32  	%r350, %r349, %r296;
	xor.b32  	%r351, %r350, %r288;
	shf.l.wrap.b32 	%r352, %r351, %r351, 1;
	xor.b32  	%r353, %r324, %r344;
	xor.b32  	%r354, %r353, %r300;
	xor.b32  	%r355, %r354, %r292;
	shf.l.wrap.b32 	%r356, %r355, %r355, 1;
	xor.b32  	%r357, %r328, %r348;
	xor.b32  	%r358, %r357, %r304;
	xor.b32  	%r359, %r358, %r296;
	shf.l.wrap.b32 	%r360, %r359, %r359, 1;
	xor.b32  	%r361, %r332, %r352;
	xor.b32  	%r362, %r361, %r308;
	xor.b32  	%r363, %r362, %r300;
	shf.l.wrap.b32 	%r364, %r363, %r363, 1;
	xor.b32  	%r365, %r336, %r356;
	xor.b32  	%r366, %r365, %r312;
	xor.b32  	%r367, %r366, %r304;
	shf.l.wrap.b32 	%r368, %r367, %r367, 1;
	xor.b32  	%r369, %r340, %r360;
	xor.b32  	%r370, %r369, %r316;
	xor.b32  	%r371, %r370, %r308;
	shf.l.wrap.b32 	%r372, %r371, %r371, 1;
	xor.b32  	%r373, %r344, %r364;
	xor.b32  	%r374, %r373, %r320;
	xor.b32  	%r375, %r374, %r312;
	shf.l.wrap.b32 	%r376, %r375, %r375, 1;
	xor.b32  	%r377, %r348, %r368;
	xor.b32  	%r378, %r377, %r324;
	xor.b32  	%r379, %r378, %r316;
	shf.l.wrap.b32 	%r380, %r379, %r379, 1;
	xor.b32  	%r381, %r352, %r372;
	xor.b32  	%r382, %r381, %r328;
	xor.b32  	%r383, %r382, %r320;
	shf.l.wrap.b32 	%r384, %r383, %r383, 1;
	xor.b32  	%r385, %r356, %r376;
	xor.b32  	%r386, %r385, %r332;
	xor.b32  	%r387, %r386, %r324;
	shf.l.wrap.b32 	%r388, %r387, %r387, 1;
	xor.b32  	%r389, %r360, %r380;
	xor.b32  	%r390, %r389, %r336;
	xor.b32  	%r391, %r390, %r328;
	shf.l.wrap.b32 	%r392, %r391, %r391, 1;
	xor.b32  	%r393, %r364, %r384;
	xor.b32  	%r394, %r393, %r340;
	xor.b32  	%r395, %r394, %r332;
	shf.l.wrap.b32 	%r396, %r395, %r395, 1;
	xor.b32  	%r397, %r368, %r388;
	xor.b32  	%r398, %r397, %r344;
	xor.b32  	%r399, %r398, %r336;
	shf.l.wrap.b32 	%r400, %r399, %r399, 1;
	xor.b32  	%r401, %r372, %r392;
	xor.b32  	%r402, %r401, %r348;
	xor.b32  	%r403, %r402, %r340;
	shf.l.wrap.b32 	%r404, %r403, %r403, 1;
	xor.b32  	%r405, %r376, %r396;
	xor.b32  	%r406, %r405, %r352;
	xor.b32  	%r407, %r406, %r344;
	shf.l.wrap.b32 	%r408, %r407, %r407, 1;
	xor.b32  	%r409, %r380, %r400;
	xor.b32  	%r410, %r409, %r356;
	xor.b32  	%r411, %r410, %r348;
	shf.l.wrap.b32 	%r412, %r411, %r411, 1;
	xor.b32  	%r413, %r384, %r404;
	xor.b32  	%r414, %r413, %r360;
	xor.b32  	%r415, %r414, %r352;
	shf.l.wrap.b32 	%r416, %r415, %r415, 1;
	xor.b32  	%r417, %r388, %r408;
	xor.b32  	%r418, %r417, %r364;
	xor.b32  	%r419, %r418, %r356;
	shf.l.wrap.b32 	%r420, %r419, %r419, 1;
	xor.b32  	%r421, %r392, %r412;
	xor.b32  	%r422, %r421, %r368;
	xor.b32  	%r423, %r422, %r360;
	shf.l.wrap.b32 	%r424, %r423, %r423, 1;
	xor.b32  	%r425, %r396, %r416;
	xor.b32  	%r426, %r425, %r372;
	xor.b32  	%r427, %r426, %r364;
	shf.l.wrap.b32 	%r428, %r427, %r427, 1;
	xor.b32  	%r429, %r400, %r420;
	xor.b32  	%r430, %r429, %r376;
	xor.b32  	%r431, %r430, %r368;
	shf.l.wrap.b32 	%r432, %r431, %r431, 1;
	xor.b32  	%r433, %r404, %r424;
	xor.b32  	%r434, %r433, %r380;
	xor.b32  	%r435, %r434, %r372;
	shf.l.wrap.b32 	%r436, %r435, %r435, 1;
	xor.b32  	%r437, %r408, %r428;
	xor.b32  	%r438, %r437, %r384;
	xor.b32  	%r439, %r438, %r376;
	shf.l.wrap.b32 	%r440, %r439, %r439, 1;
	xor.b32  	%r441, %r412, %r432;
	xor.b32  	%r442, %r441, %r388;
	xor.b32  	%r443, %r442, %r380;
	shf.l.wrap.b32 	%r444, %r443, %r443, 1;
	xor.b32  	%r445, %r416, %r436;
	xor.b32  	%r446, %r445, %r392;
	xor.b32  	%r447, %r446, %r384;
	shf.l.wrap.b32 	%r448, %r447, %r447, 1;
	xor.b32  	%r449, %r420, %r440;
	xor.b32  	%r450, %r449, %r396;
	xor.b32  	%r451, %r450, %r388;
	shf.l.wrap.b32 	%r452, %r451, %r451, 1;
	xor.b32  	%r453, %r424, %r444;
	xor.b32  	%r454, %r453, %r400;
	xor.b32  	%r455, %r454, %r392;
	shf.l.wrap.b32 	%r456, %r455, %r455, 1;
	xor.b32  	%r457, %r428, %r448;
	xor.b32  	%r458, %r457, %r404;
	xor.b32  	%r459, %r458, %r396;
	shf.l.wrap.b32 	%r460, %r459, %r459, 1;
	xor.b32  	%r461, %r432, %r452;
	xor.b32  	%r462, %r461, %r408;
	xor.b32  	%r463, %r462, %r400;
	shf.l.wrap.b32 	%r464, %r463, %r463, 1;
	xor.b32  	%r465, %r436, %r456;
	xor.b32  	%r466, %r465, %r412;
	xor.b32  	%r467, %r466, %r404;
	shf.l.wrap.b32 	%r468, %r467, %r467, 1;
	xor.b32  	%r469, %r440, %r460;
	xor.b32  	%r470, %r469, %r416;
	xor.b32  	%r471, %r470, %r408;
	shf.l.wrap.b32 	%r472, %r471, %r471, 1;
	xor.b32  	%r473, %r444, %r464;
	xor.b32  	%r474, %r473, %r420;
	xor.b32  	%r475, %r474, %r412;
	shf.l.wrap.b32 	%r476, %r475, %r475, 1;
	xor.b32  	%r477, %r448, %r468;
	xor.b32  	%r478, %r477, %r424;
	xor.b32  	%r479, %r478, %r416;
	shf.l.wrap.b32 	%r480, %r479, %r479, 1;
	xor.b32  	%r481, %r452, %r472;
	xor.b32  	%r482, %r481, %r428;
	xor.b32  	%r483, %r482, %r420;
	shf.l.wrap.b32 	%r484, %r483, %r483, 1;
	xor.b32  	%r485, %r456, %r476;
	xor.b32  	%r486, %r485, %r432;
	xor.b32  	%r487, %r486, %r424;
	shf.l.wrap.b32 	%r488, %r487, %r487, 1;
	xor.b32  	%r489, %r460, %r480;
	xor.b32  	%r490, %r489, %r436;
	xor.b32  	%r491, %r490, %r428;
	shf.l.wrap.b32 	%r492, %r491, %r491, 1;
	xor.b32  	%r493, %r464, %r484;
	xor.b32  	%r494, %r493, %r440;
	xor.b32  	%r495, %r494, %r432;
	shf.l.wrap.b32 	%r496, %r495, %r495, 1;
	xor.b32  	%r497, %r468, %r488;
	xor.b32  	%r498, %r497, %r444;
	xor.b32  	%r499, %r498, %r436;
	shf.l.wrap.b32 	%r500, %r499, %r499, 1;
	xor.b32  	%r501, %r472, %r492;
	xor.b32  	%r502, %r501, %r448;
	xor.b32  	%r503, %r502, %r440;
	shf.l.wrap.b32 	%r504, %r503, %r503, 1;
	xor.b32  	%r505, %r476, %r496;
	xor.b32  	%r506, %r505, %r452;
	xor.b32  	%r507, %r506, %r444;
	shf.l.wrap.b32 	%r508, %r507, %r507, 1;
	ld.local.v2.u32 	{%r509, %r510}, [%rd1+96];
	ld.local.v2.u32 	{%r511, %r512}, [%rd1+88];
	ld.local.v2.u32 	{%r513, %r514}, [%rd1+80];
	shf.l.wrap.b32 	%r515, %r513, %r513, 5;
	and.b32  	%r516, %r514, %r511;
	not.b32 	%r517, %r514;
	and.b32  	%r518, %r512, %r517;
	or.b32  	%r519, %r516, %r518;
	add.s32 	%r520, %r519, %r509;
	add.s32 	%r521, %r520, %r515;
	add.s32 	%r522, %r521, %r510;
	add.s32 	%r523, %r522, %r76;
	shf.l.wrap.b32 	%r524, %r514, %r514, 30;
	shf.l.wrap.b32 	%r525, %r523, %r523, 5;
	and.b32  	%r526, %r513, %r524;
	not.b32 	%r527, %r513;
	and.b32  	%r528, %r511, %r527;
	or.b32  	%r529, %r526, %r528;
	add.s32 	%r530, %r529, %r512;
	add.s32 	%r531, %r530, %r525;
	add.s32 	%r532, %r531, %r510;
	add.s32 	%r533, %r532, %r84;
	shf.l.wrap.b32 	%r534, %r513, %r513, 30;
	shf.l.wrap.b32 	%r535, %r533, %r533, 5;
	and.b32  	%r536, %r523, %r534;
	not.b32 	%r537, %r523;
	and.b32  	%r538, %r524, %r537;
	or.b32  	%r539, %r536, %r538;
	add.s32 	%r540, %r539, %r511;
	add.s32 	%r541, %r540, %r535;
	add.s32 	%r542, %r541, %r510;
	add.s32 	%r543, %r542, %r100;
	shf.l.wrap.b32 	%r544, %r523, %r523, 30;
	shf.l.wrap.b32 	%r545, %r543, %r543, 5;
	and.b32  	%r546, %r533, %r544;
	not.b32 	%r547, %r533;
	and.b32  	%r548, %r534, %r547;
	or.b32  	%r549, %r546, %r548;
	add.s32 	%r550, %r549, %r524;
	add.s32 	%r551, %r550, %r545;
	add.s32 	%r552, %r551, %r510;
	add.s32 	%r553, %r552, %r108;
	shf.l.wrap.b32 	%r554, %r533, %r533, 30;
	shf.l.wrap.b32 	%r555, %r553, %r553, 5;
	and.b32  	%r556, %r543, %r554;
	not.b32 	%r557, %r543;
	and.b32  	%r558, %r544, %r557;
	or.b32  	%r559, %r556, %r558;
	add.s32 	%r560, %r559, %r534;
	add.s32 	%r561, %r560, %r555;
	add.s32 	%r562, %r561, %r510;
	add.s32 	%r563, %r562, %r124;
	shf.l.wrap.b32 	%r564, %r543, %r543, 30;
	shf.l.wrap.b32 	%r565, %r563, %r563, 5;
	and.b32  	%r566, %r553, %r564;
	not.b32 	%r567, %r553;
	and.b32  	%r568, %r554, %r567;
	or.b32  	%r569, %r566, %r568;
	add.s32 	%r570, %r569, %r544;
	add.s32 	%r571, %r570, %r565;
	add.s32 	%r572, %r571, %r510;
	add.s32 	%r573, %r572, %r132;
	shf.l.wrap.b32 	%r574, %r553, %r553, 30;
	shf.l.wrap.b32 	%r575, %r573, %r573, 5;
	and.b32  	%r576, %r563, %r574;
	not.b32 	%r577, %r563;
	and.b32  	%r578, %r564, %r577;
	or.b32  	%r579, %r576, %r578;
	add.s32 	%r580, %r579, %r554;
	add.s32 	%r581, %r580, %r575;
	add.s32 	%r582, %r581, %r510;
	add.s32 	%r583, %r582, %r148;
	shf.l.wrap.b32 	%r584, %r563, %r563, 30;
	shf.l.wrap.b32 	%r585, %r583, %r583, 5;
	and.b32  	%r586, %r573, %r584;
	not.b32 	%r587, %r573;
	and.b32  	%r588, %r574, %r587;
	or.b32  	%r589, %r586, %r588;
	add.s32 	%r590, %r589, %r564;
	add.s32 	%r591, %r590, %r585;
	add.s32 	%r592, %r591, %r510;
	add.s32 	%r593, %r592, %r156;
	shf.l.wrap.b32 	%r594, %r573, %r573, 30;
	shf.l.wrap.b32 	%r595, %r593, %r593, 5;
	and.b32  	%r596, %r583, %r594;
	not.b32 	%r597, %r583;
	and.b32  	%r598, %r584, %r597;
	or.b32  	%r599, %r596, %r598;
	add.s32 	%r600, %r599, %r574;
	add.s32 	%r601, %r600, %r595;
	add.s32 	%r602, %r601, %r510;
	add.s32 	%r603, %r602, %r172;
	shf.l.wrap.b32 	%r604, %r583, %r583, 30;
	shf.l.wrap.b32 	%r605, %r603, %r603, 5;
	and.b32  	%r606, %r593, %r604;
	not.b32 	%r607, %r593;
	and.b32  	%r608, %r594, %r607;
	or.b32  	%r609, %r606, %r608;
	add.s32 	%r610, %r609, %r584;
	add.s32 	%r611, %r610, %r605;
	add.s32 	%r612, %r611, %r510;
	add.s32 	%r613, %r612, %r180;
	shf.l.wrap.b32 	%r614, %r593, %r593, 30;
	shf.l.wrap.b32 	%r615, %r613, %r613, 5;
	and.b32  	%r616, %r603, %r614;
	not.b32 	%r617, %r603;
	and.b32  	%r618, %r604, %r617;
	or.b32  	%r619, %r616, %r618;
	add.s32 	%r620, %r619, %r594;
	add.s32 	%r621, %r620, %r615;
	add.s32 	%r622, %r621, %r510;
	add.s32 	%r623, %r622, %r196;
	shf.l.wrap.b32 	%r624, %r603, %r603, 30;
	shf.l.wrap.b32 	%r625, %r623, %r623, 5;
	and.b32  	%r626, %r613, %r624;
	not.b32 	%r627, %r613;
	and.b32  	%r628, %r614, %r627;
	or.b32  	%r629, %r626, %r628;
	add.s32 	%r630, %r629, %r604;
	add.s32 	%r631, %r630, %r625;
	add.s32 	%r632, %r631, %r510;
	add.s32 	%r633, %r632, %r204;
	shf.l.wrap.b32 	%r634, %r613, %r613, 30;
	shf.l.wrap.b32 	%r635, %r633, %r633, 5;
	and.b32  	%r636, %r623, %r634;
	not.b32 	%r637, %r623;
	and.b32  	%r638, %r624, %r637;
	or.b32  	%r639, %r636, %r638;
	add.s32 	%r640, %r639, %r614;
	add.s32 	%r641, %r640, %r635;
	add.s32 	%r642, %r641, %r510;
	add.s32 	%r643, %r642, %r220;
	shf.l.wrap.b32 	%r644, %r623, %r623, 30;
	shf.l.wrap.b32 	%r645, %r643, %r643, 5;
	and.b32  	%r646, %r633, %r644;
	not.b32 	%r647, %r633;
	and.b32  	%r648, %r634, %r647;
	or.b32  	%r649, %r646, %r648;
	add.s32 	%r650, %r649, %r624;
	add.s32 	%r651, %r650, %r645;
	add.s32 	%r652, %r651, %r510;
	add.s32 	%r653, %r652, %r228;
	shf.l.wrap.b32 	%r654, %r633, %r633, 30;
	shf.l.wrap.b32 	%r655, %r653, %r653, 5;
	and.b32  	%r656, %r643, %r654;
	not.b32 	%r657, %r643;
	and.b32  	%r658, %r644, %r657;
	or.b32  	%r659, %r656, %r658;
	add.s32 	%r660, %r659, %r634;
	add.s32 	%r661, %r660, %r655;
	add.s32 	%r662, %r661, %r510;
	add.s32 	%r663, %r662, %r244;
	shf.l.wrap.b32 	%r664, %r643, %r643, 30;
	shf.l.wrap.b32 	%r665, %r663, %r663, 5;
	and.b32  	%r666, %r653, %r664;
	not.b32 	%r667, %r653;
	and.b32  	%r668, %r654, %r667;
	or.b32  	%r669, %r666, %r668;
	add.s32 	%r670, %r669, %r644;
	add.s32 	%r671, %r670, %r665;
	add.s32 	%r672, %r671, %r510;
	add.s32 	%r673, %r672, %r252;
	shf.l.wrap.b32 	%r674, %r653, %r653, 30;
	shf.l.wrap.b32 	%r675, %r673, %r673, 5;
	and.b32  	%r676, %r663, %r674;
	not.b32 	%r677, %r663;
	and.b32  	%r678, %r664, %r677;
	or.b32  	%r679, %r676, %r678;
	add.s32 	%r680, %r679, %r654;
	add.s32 	%r681, %r680, %r675;
	add.s32 	%r682, %r681, %r510;
	add.s32 	%r683, %r682, %r256;
	shf.l.wrap.b32 	%r684, %r663, %r663, 30;
	shf.l.wrap.b32 	%r685, %r683, %r683, 5;
	and.b32  	%r686, %r673, %r684;
	not.b32 	%r687, %r673;
	and.b32  	%r688, %r674, %r687;
	or.b32  	%r689, %r686, %r688;
	add.s32 	%r690, %r689, %r664;
	add.s32 	%r691, %r690, %r685;
	add.s32 	%r692, %r691, %r510;
	add.s32 	%r693, %r692, %r260;
	shf.l.wrap.b32 	%r694, %r673, %r673, 30;
	shf.l.wrap.b32 	%r695, %r693, %r693, 5;
	and.b32  	%r696, %r683, %r694;
	not.b32 	%r697, %r683;
	and.b32  	%r698, %r684, %r697;
	or.b32  	%r699, %r696, %r698;
	add.s32 	%r700, %r699, %r674;
	add.s32 	%r701, %r700, %r695;
	add.s32 	%r702, %r701, %r510;
	add.s32 	%r703, %r702, %r264;
	shf.l.wrap.b32 	%r704, %r683, %r683, 30;
	shf.l.wrap.b32 	%r705, %r703, %r703, 5;
	and.b32  	%r706, %r693, %r704;
	not.b32 	%r707, %r693;
	and.b32  	%r708, %r694, %r707;
	or.b32  	%r709, %r706, %r708;
	add.s32 	%r710, %r709, %r684;
	add.s32 	%r711, %r710, %r705;
	add.s32 	%r712, %r711, %r510;
	add.s32 	%r713, %r712, %r268;
	shf.l.wrap.b32 	%r714, %r693, %r693, 30;
	ld.local.v2.u32 	{%r715, %r716}, [%rd1+104];
	shf.l.wrap.b32 	%r717, %r713, %r713, 5;
	xor.b32  	%r718, %r714, %r704;
	xor.b32  	%r719, %r718, %r703;
	add.s32 	%r720, %r719, %r694;
	add.s32 	%r721, %r720, %r717;
	add.s32 	%r722, %r721, %r715;
	add.s32 	%r723, %r722, %r272;
	shf.l.wrap.b32 	%r724, %r703, %r703, 30;
	shf.l.wrap.b32 	%r725, %r723, %r723, 5;
	xor.b32  	%r726, %r724, %r714;
	xor.b32  	%r727, %r726, %r713;
	add.s32 	%r728, %r727, %r704;
	add.s32 	%r729, %r728, %r725;
	add.s32 	%r730, %r729, %r715;
	add.s32 	%r731, %r730, %r276;
	shf.l.wrap.b32 	%r732, %r713, %r713, 30;
	shf.l.wrap.b32 	%r733, %r731, %r731, 5;
	xor.b32  	%r734, %r732, %r724;
	xor.b32  	%r735, %r734, %r723;
	add.s32 	%r736, %r735, %r714;
	add.s32 	%r737, %r736, %r733;
	add.s32 	%r738, %r737, %r715;
	add.s32 	%r739, %r738, %r280;
	shf.l.wrap.b32 	%r740, %r723, %r723, 30;
	shf.l.wrap.b32 	%r741, %r739, %r739, 5;
	xor.b32  	%r742, %r740, %r732;
	xor.b32  	%r743, %r742, %r731;
	add.s32 	%r744, %r743, %r724;
	add.s32 	%r745, %r744, %r741;
	add.s32 	%r746, %r745, %r715;
	add.s32 	%r747, %r746, %r284;
	shf.l.wrap.b32 	%r748, %r731, %r731, 30;
	shf.l.wrap.b32 	%r749, %r747, %r747, 5;
	xor.b32  	%r750, %r748, %r740;
	xor.b32  	%r751, %r750, %r739;
	add.s32 	%r752, %r751, %r732;
	add.s32 	%r753, %r752, %r749;
	add.s32 	%r754, %r753, %r715;
	add.s32 	%r755, %r754, %r288;
	shf.l.wrap.b32 	%r756, %r739, %r739, 30;
	shf.l.wrap.b32 	%r757, %r755, %r755, 5;
	xor.b32  	%r758, %r756, %r748;
	xor.b32  	%r759, %r758, %r747;
	add.s32 	%r760, %r759, %r740;
	add.s32 	%r761, %r760, %r757;
	add.s32 	%r762, %r761, %r715;
	add.s32 	%r763, %r762, %r292;
	shf.l.wrap.b32 	%r764, %r747, %r747, 30;
	shf.l.wrap.b32 	%r765, %r763, %r763, 5;
	xor.b32  	%r766, %r764, %r756;
	xor.b32  	%r767, %r766, %r755;
	add.s32 	%r768, %r767, %r748;
	add.s32 	%r769, %r768, %r765;
	add.s32 	%r770, %r769, %r715;
	add.s32 	%r771, %r770, %r296;
	shf.l.wrap.b32 	%r772, %r755, %r755, 30;
	shf.l.wrap.b32 	%r773, %r771, %r771, 5;
	xor.b32  	%r774, %r772, %r764;
	xor.b32  	%r775, %r774, %r763;
	add.s32 	%r776, %r775, %r756;
	add.s32 	%r777, %r776, %r773;
	add.s32 	%r778, %r777, %r715;
	add.s32 	%r779, %r778, %r300;
	shf.l.wrap.b32 	%r780, %r763, %r763, 30;
	shf.l.wrap.b32 	%r781, %r779, %r779, 5;
	xor.b32  	%r782, %r780, %r772;
	xor.b32  	%r783, %r782, %r771;
	add.s32 	%r784, %r783, %r764;
	add.s32 	%r785, %r784, %r781;
	add.s32 	%r786, %r785, %r715;
	add.s32 	%r787, %r786, %r304;
	shf.l.wrap.b32 	%r788, %r771, %r771, 30;
	shf.l.wrap.b32 	%r789, %r787, %r787, 5;
	xor.b32  	%r790, %r788, %r780;
	xor.b32  	%r791, %r790, %r779;
	add.s32 	%r792, %r791, %r772;
	add.s32 	%r793, %r792, %r789;
	add.s32 	%r794, %r793, %r715;
	add.s32 	%r795, %r794, %r308;
	shf.l.wrap.b32 	%r796, %r779, %r779, 30;
	shf.l.wrap.b32 	%r797, %r795, %r795, 5;
	xor.b32  	%r798, %r796, %r788;
	xor.b32  	%r799, %r798, %r787;
	add.s32 	%r800, %r799, %r780;
	add.s32 	%r801, %r800, %r797;
	add.s32 	%r802, %r801, %r715;
	add.s32 	%r803, %r802, %r312;
	shf.l.wrap.b32 	%r804, %r787, %r787, 30;
	shf.l.wrap.b32 	%r805, %r803, %r803, 5;
	xor.b32  	%r806, %r804, %r796;
	xor.b32  	%r807, %r806, %r795;
	add.s32 	%r808, %r807, %r788;
	add.s32 	%r809, %r808, %r805;
	add.s32 	%r810, %r809, %r715;
	add.s32 	%r811, %r810, %r316;
	shf.l.wrap.b32 	%r812, %r795, %r795, 30;
	shf.l.wrap.b32 	%r813, %r811, %r811, 5;
	xor.b32  	%r814, %r812, %r804;
	xor.b32  	%r815, %r814, %r803;
	add.s32 	%r816, %r815, %r796;
	add.s32 	%r817, %r816, %r813;
	add.s32 	%r818, %r817, %r715;
	add.s32 	%r819, %r818, %r320;
	shf.l.wrap.b32 	%r820, %r803, %r803, 30;
	shf.l.wrap.b32 	%r821, %r819, %r819, 5;
	xor.b32  	%r822, %r820, %r812;
	xor.b32  	%r823, %r822, %r811;
	add.s32 	%r824, %r823, %r804;
	add.s32 	%r825, %r824, %r821;
	add.s32 	%r826, %r825, %r715;
	add.s32 	%r827, %r826, %r324;
	shf.l.wrap.b32 	%r828, %r811, %r811, 30;
	shf.l.wrap.b32 	%r829, %r827, %r827, 5;
	xor.b32  	%r830, %r828, %r820;
	xor.b32  	%r831, %r830, %r819;
	add.s32 	%r832, %r831, %r812;
	add.s32 	%r833, %r832, %r829;
	add.s32 	%r834, %r833, %r715;
	add.s32 	%r835, %r834, %r328;
	shf.l.wrap.b32 	%r836, %r819, %r819, 30;
	shf.l.wrap.b32 	%r837, %r835, %r835, 5;
	xor.b32  	%r838, %r836, %r828;
	xor.b32  	%r839, %r838, %r827;
	add.s32 	%r840, %r839, %r820;
	add.s32 	%r841, %r840, %r837;
	add.s32 	%r842, %r841, %r715;
	add.s32 	%r843, %r842, %r332;
	shf.l.wrap.b32 	%r844, %r827, %r827, 30;
	shf.l.wrap.b32 	%r845, %r843, %r843, 5;
	xor.b32  	%r846, %r844, %r836;
	xor.b32  	%r847, %r846, %r835;
	add.s32 	%r848, %r847, %r828;
	add.s32 	%r849, %r848, %r845;
	add.s32 	%r850, %r849, %r715;
	add.s32 	%r851, %r850, %r336;
	shf.l.wrap.b32 	%r852, %r835, %r835, 30;
	shf.l.wrap.b32 	%r853, %r851, %r851, 5;
	xor.b32  	%r854, %r852, %r844;
	xor.b32  	%r855, %r854, %r843;
	add.s32 	%r856, %r855, %r836;
	add.s32 	%r857, %r856, %r853;
	add.s32 	%r858, %r857, %r715;
	add.s32 	%r859, %r858, %r340;
	shf.l.wrap.b32 	%r860, %r843, %r843, 30;
	shf.l.wrap.b32 	%r861, %r859, %r859, 5;
	xor.b32  	%r862, %r860, %r852;
	xor.b32  	%r863, %r862, %r851;
	add.s32 	%r864, %r863, %r844;
	add.s32 	%r865, %r864, %r861;
	add.s32 	%r866, %r865, %r715;
	add.s32 	%r867, %r866, %r344;
	shf.l.wrap.b32 	%r868, %r851, %r851, 30;
	shf.l.wrap.b32 	%r869, %r867, %r867, 5;
	xor.b32  	%r870, %r868, %r860;
	xor.b32  	%r871, %r870, %r859;
	add.s32 	%r872, %r871, %r852;
	add.s32 	%r873, %r872, %r869;
	add.s32 	%r874, %r873, %r715;
	add.s32 	%r875, %r874, %r348;
	shf.l.wrap.b32 	%r876, %r859, %r859, 30;
	shf.l.wrap.b32 	%r877, %r875, %r875, 5;
	xor.b32  	%r878, %r876, %r868;
	and.b32  	%r879, %r867, %r878;
	and.b32  	%r880, %r876, %r868;
	xor.b32  	%r881, %r879, %r880;
	add.s32 	%r882, %r881, %r860;
	add.s32 	%r883, %r882, %r877;
	add.s32 	%r884, %r883, %r716;
	add.s32 	%r885, %r884, %r352;
	shf.l.wrap.b32 	%r886, %r867, %r867, 30;
	shf.l.wrap.b32 	%r887, %r885, %r885, 5;
	xor.b32  	%r888, %r886, %r876;
	and.b32  	%r889, %r875, %r888;
	and.b32  	%r890, %r886, %r876;
	xor.b32  	%r891, %r889, %r890;
	add.s32 	%r892, %r891, %r868;
	add.s32 	%r893, %r892, %r887;
	add.s32 	%r894, %r893, %r716;
	add.s32 	%r895, %r894, %r356;
	shf.l.wrap.b32 	%r896, %r875, %r875, 30;
	shf.l.wrap.b32 	%r897, %r895, %r895, 5;
	xor.b32  	%r898, %r896, %r886;
	and.b32  	%r899, %r885, %r898;
	and.b32  	%r900, %r896, %r886;
	xor.b32  	%r901, %r899, %r900;
	add.s32 	%r902, %r901, %r876;
	add.s32 	%r903, %r902, %r897;
	add.s32 	%r904, %r903, %r716;
	add.s32 	%r905, %r904, %r360;
	shf.l.wrap.b32 	%r906, %r885, %r885, 30;
	shf.l.wrap.b32 	%r907, %r905, %r905, 5;
	xor.b32  	%r908, %r906, %r896;
	and.b32  	%r909, %r895, %r908;
	and.b32  	%r910, %r906, %r896;
	xor.b32  	%r911, %r909, %r910;
	add.s32 	%r912, %r911, %r886;
	add.s32 	%r913, %r912, %r907;
	add.s32 	%r914, %r913, %r716;
	add.s32 	%r915, %r914, %r364;
	shf.l.wrap.b32 	%r916, %r895, %r895, 30;
	shf.l.wrap.b32 	%r917, %r915, %r915, 5;
	xor.b32  	%r918, %r916, %r906;
	and.b32  	%r919, %r905, %r918;
	and.b32  	%r920, %r916, %r906;
	xor.b32  	%r921, %r919, %r920;
	add.s32 	%r922, %r921, %r896;
	add.s32 	%r923, %r922, %r917;
	add.s32 	%r924, %r923, %r716;
	add.s32 	%r925, %r924, %r368;
	shf.l.wrap.b32 	%r926, %r905, %r905, 30;
	shf.l.wrap.b32 	%r927, %r925, %r925, 5;
	xor.b32  	%r928, %r926, %r916;
	and.b32  	%r929, %r915, %r928;
	and.b32  	%r930, %r926, %r916;
	xor.b32  	%r931, %r929, %r930;
	add.s32 	%r932, %r931, %r906;
	add.s32 	%r933, %r932, %r927;
	add.s32 	%r934, %r933, %r716;
	add.s32 	%r935, %r934, %r372;
	shf.l.wrap.b32 	%r936, %r915, %r915, 30;
	shf.l.wrap.b32 	%r937, %r935, %r935, 5;
	xor.b32  	%r938, %r936, %r926;
	and.b32  	%r939, %r925, %r938;
	and.b32  	%r940, %r936, %r926;
	xor.b32  	%r941, %r939, %r940;
	add.s32 	%r942, %r941, %r916;
	add.s32 	%r943, %r942, %r937;
	add.s32 	%r944, %r943, %r716;
	add.s32 	%r945, %r944, %r376;
	shf.l.wrap.b32 	%r946, %r925, %r925, 30;
	shf.l.wrap.b32 	%r947, %r945, %r945, 5;
	xor.b32  	%r948, %r946, %r936;
	and.b32  	%r949, %r935, %r948;
	and.b32  	%r950, %r946, %r936;
	xor.b32  	%r951, %r949, %r950;
	add.s32 	%r952, %r951, %r926;
	add.s32 	%r953, %r952, %r947;
	add.s32 	%r954, %r953, %r716;
	add.s32 	%r955, %r954, %r380;
	shf.l.wrap.b32 	%r956, %r935, %r935, 30;
	shf.l.wrap.b32 	%r957, %r955, %r955, 5;
	xor.b32  	%r958, %r956, %r946;
	and.b32  	%r959, %r945, %r958;
	and.b32  	%r960, %r956, %r946;
	xor.b32  	%r961, %r959, %r960;
	add.s32 	%r962, %r961, %r936;
	add.s32 	%r963, %r962, %r957;
	add.s32 	%r964, %r963, %r716;
	add.s32 	%r965, %r964, %r384;
	shf.l.wrap.b32 	%r966, %r945, %r945, 30;
	shf.l.wrap.b32 	%r967, %r965, %r965, 5;
	xor.b32  	%r968, %r966, %r956;
	and.b32  	%r969, %r955, %r968;
	and.b32  	%r970, %r966, %r956;
	xor.b32  	%r971, %r969, %r970;
	add.s32 	%r972, %r971, %r946;
	add.s32 	%r973, %r972, %r967;
	add.s32 	%r974, %r973, %r716;
	add.s32 	%r975, %r974, %r388;
	shf.l.wrap.b32 	%r976, %r955, %r955, 30;
	shf.l.wrap.b32 	%r977, %r975, %r975, 5;
	xor.b32  	%r978, %r976, %r966;
	and.b32  	%r979, %r965, %r978;
	and.b32  	%r980, %r976, %r966;
	xor.b32  	%r981, %r979, %r980;
	add.s32 	%r982, %r981, %r956;
	add.s32 	%r983, %r982, %r977;
	add.s32 	%r984, %r983, %r716;
	add.s32 	%r985, %r984, %r392;
	shf.l.wrap.b32 	%r986, %r965, %r965, 30;
	shf.l.wrap.b32 	%r987, %r985, %r985, 5;
	xor.b32  	%r988, %r986, %r976;
	and.b32  	%r989, %r975, %r988;
	and.b32  	%r990, %r986, %r976;
	xor.b32  	%r991, %r989, %r990;
	add.s32 	%r992, %r991, %r966;
	add.s32 	%r993, %r992, %r987;
	add.s32 	%r994, %r993, %r716;
	add.s32 	%r995, %r994, %r396;
	shf.l.wrap.b32 	%r996, %r975, %r975, 30;
	shf.l.wrap.b32 	%r997, %r995, %r995, 5;
	xor.b32  	%r998, %r996, %r986;
	and.b32  	%r999, %r985, %r998;
	and.b32  	%r1000, %r996, %r986;
	xor.b32  	%r1001, %r999, %r1000;
	add.s32 	%r1002, %r1001, %r976;
	add.s32 	%r1003, %r1002, %r997;
	add.s32 	%r1004, %r1003, %r716;
	add.s32 	%r1005, %r1004, %r400;
	shf.l.wrap.b32 	%r1006, %r985, %r985, 30;
	shf.l.wrap.b32 	%r1007, %r1005, %r1005, 5;
	xor.b32  	%r1008, %r1006, %r996;
	and.b32  	%r1009, %r995, %r1008;
	and.b32  	%r1010, %r1006, %r996;
	xor.b32  	%r1011, %r1009, %r1010;
	add.s32 	%r1012, %r1011, %r986;
	add.s32 	%r1013, %r1012, %r1007;
	add.s32 	%r1014, %r1013, %r716;
	add.s32 	%r1015, %r1014, %r404;
	shf.l.wrap.b32 	%r1016, %r995, %r995, 30;
	shf.l.wrap.b32 	%r1017, %r1015, %r1015, 5;
	xor.b32  	%r1018, %r1016, %r1006;
	and.b32  	%r1019, %r1005, %r1018;
	and.b32  	%r1020, %r1016, %r1006;
	xor.b32  	%r1021, %r1019, %r1020;
	add.s32 	%r1022, %r1021, %r996;
	add.s32 	%r1023, %r1022, %r1017;
	add.s32 	%r1024, %r1023, %r716;
	add.s32 	%r1025, %r1024, %r408;
	shf.l.wrap.b32 	%r1026, %r1005, %r1005, 30;
	shf.l.wrap.b32 	%r1027, %r1025, %r1025, 5;
	xor.b32  	%r1028, %r1026, %r1016;
	and.b32  	%r1029, %r1015, %r1028;
	and.b32  	%r1030, %r1026, %r1016;
	xor.b32  	%r1031, %r1029, %r1030;
	add.s32 	%r1032, %r1031, %r1006;
	add.s32 	%r1033, %r1032, %r1027;
	add.s32 	%r1034, %r1033, %r716;
	add.s32 	%r1035, %r1034, %r412;
	shf.l.wrap.b32 	%r1036, %r1015, %r1015, 30;
	shf.l.wrap.b32 	%r1037, %r1035, %r1035, 5;
	xor.b32  	%r1038, %r1036, %r1026;
	and.b32  	%r1039, %r1025, %r1038;
	and.b32  	%r1040, %r1036, %r1026;
	xor.b32  	%r1041, %r1039, %r1040;
	add.s32 	%r1042, %r1041, %r1016;
	add.s32 	%r1043, %r1042, %r1037;
	add.s32 	%r1044, %r1043, %r716;
	add.s32 	%r1045, %r1044, %r416;
	shf.l.wrap.b32 	%r1046, %r1025, %r1025, 30;
	shf.l.wrap.b32 	%r1047, %r1045, %r1045, 5;
	xor.b32  	%r1048, %r1046, %r1036;
	and.b32  	%r1049, %r1035, %r1048;
	and.b32  	%r1050, %r1046, %r1036;
	xor.b32  	%r1051, %r1049, %r1050;
	add.s32 	%r1052, %r1051, %r1026;
	add.s32 	%r1053, %r1052, %r1047;
	add.s32 	%r1054, %r1053, %r716;
	add.s32 	%r1055, %r1054, %r420;
	shf.l.wrap.b32 	%r1056, %r1035, %r1035, 30;
	shf.l.wrap.b32 	%r1057, %r1055, %r1055, 5;
	xor.b32  	%r1058, %r1056, %r1046;
	and.b32  	%r1059, %r1045, %r1058;
	and.b32  	%r1060, %r1056, %r1046;
	xor.b32  	%r1061, %r1059, %r1060;
	add.s32 	%r1062, %r1061, %r1036;
	add.s32 	%r1063, %r1062, %r1057;
	add.s32 	%r1064, %r1063, %r716;
	add.s32 	%r1065, %r1064, %r424;
	shf.l.wrap.b32 	%r1066, %r1045, %r1045, 30;
	shf.l.wrap.b32 	%r1067, %r1065, %r1065, 5;
	xor.b32  	%r1068, %r1066, %r1056;
	and.b32  	%r1069, %r1055, %r1068;
	and.b32  	%r1070, %r1066, %r1056;
	xor.b32  	%r1071, %r1069, %r1070;
	add.s32 	%r1072, %r1071, %r1046;
	add.s32 	%r1073, %r1072, %r1067;
	add.s32 	%r1074, %r1073, %r716;
	add.s32 	%r1075, %r1074, %r428;
	shf.l.wrap.b32 	%r1076, %r1055, %r1055, 30;
	ld.local.u32 	%r1077, [%rd1+112];
	shf.l.wrap.b32 	%r1078, %r1075, %r1075, 5;
	xor.b32  	%r1079, %r1076, %r1066;
	xor.b32  	%r1080, %r1079, %r1065;
	add.s32 	%r1081, %r1080, %r1056;
	add.s32 	%r1082, %r1081, %r1078;
	add.s32 	%r1083, %r1082, %r1077;
	add.s32 	%r1084, %r1083, %r432;
	shf.l.wrap.b32 	%r1085, %r1065, %r1065, 30;
	shf.l.wrap.b32 	%r1086, %r1084, %r1084, 5;
	xor.b32  	%r1087, %r1085, %r1076;
	xor.b32  	%r1088, %r1087, %r1075;
	add.s32 	%r1089, %r1088, %r1066;
	add.s32 	%r1090, %r1089, %r1086;
	add.s32 	%r1091, %r1090, %r1077;
	add.s32 	%r1092, %r1091, %r436;
	shf.l.wrap.b32 	%r1093, %r1075, %r1075, 30;
	shf.l.wrap.b32 	%r1094, %r1092, %r1092, 5;
	xor.b32  	%r1095, %r1093, %r1085;
	xor.b32  	%r1096, %r1095, %r1084;
	add.s32 	%r1097, %r1096, %r1076;
	add.s32 	%r1098, %r1097, %r1094;
	add.s32 	%r1099, %r1098, %r1077;
	add.s32 	%r1100, %r1099, %r440;
	shf.l.wrap.b32 	%r1101, %r1084, %r1084, 30;
	shf.l.wrap.b32 	%r1102, %r1100, %r1100, 5;
	xor.b32  	%r1103, %r1101, %r1093;
	xor.b32  	%r1104, %r1103, %r1092;
	add.s32 	%r1105, %r1104, %r1085;
	add.s32 	%r1106, %r1105, %r1102;
	add.s32 	%r1107, %r1106, %r1077;
	add.s32 	%r1108, %r1107, %r444;
	shf.l.wrap.b32 	%r1109, %r1092, %r1092, 30;
	shf.l.wrap.b32 	%r1110, %r1108, %r1108, 5;
	xor.b32  	%r1111, %r1109, %r1101;
	xor.b32  	%r1112, %r1111, %r1100;
	add.s32 	%r1113, %r1112, %r1093;
	add.s32 	%r1114, %r1113, %r1110;
	add.s32 	%r1115, %r1114, %r1077;
	add.s32 	%r1116, %r1115, %r448;
	shf.l.wrap.b32 	%r1117, %r1100, %r1100, 30;
	shf.l.wrap.b32 	%r1118, %r1116, %r1116, 5;
	xor.b32  	%r1119, %r1117, %r1109;
	xor.b32  	%r1120, %r1119, %r1108;
	add.s32 	%r1121, %r1120, %r1101;
	add.s32 	%r1122, %r1121, %r1118;
	add.s32 	%r1123, %r1122, %r1077;
	add.s32 	%r1124, %r1123, %r452;
	shf.l.wrap.b32 	%r1125, %r1108, %r1108, 30;
	shf.l.wrap.b32 	%r1126, %r1124, %r1124, 5;
	xor.b32  	%r1127, %r1125, %r1117;
	xor.b32  	%r1128, %r1127, %r1116;
	add.s32 	%r1129, %r1128, %r1109;
	add.s32 	%r1130, %r1129, %r1126;
	add.s32 	%r1131, %r1130, %r1077;
	add.s32 	%r1132, %r1131, %r456;
	shf.l.wrap.b32 	%r1133, %r1116, %r1116, 30;
	shf.l.wrap.b32 	%r1134, %r1132, %r1132, 5;
	xor.b32  	%r1135, %r1133, %r1125;
	xor.b32  	%r1136, %r1135, %r1124;
	add.s32 	%r1137, %r1136, %r1117;
	add.s32 	%r1138, %r1137, %r1134;
	add.s32 	%r1139, %r1138, %r1077;
	add.s32 	%r1140, %r1139, %r460;
	shf.l.wrap.b32 	%r1141, %r1124, %r1124, 30;
	shf.l.wrap.b32 	%r1142, %r1140, %r1140, 5;
	xor.b32  	%r1143, %r1141, %r1133;
	xor.b32  	%r1144, %r1143, %r1132;
	add.s32 	%r1145, %r1144, %r1125;
	add.s32 	%r1146, %r1145, %r1142;
	add.s32 	%r1147, %r1146, %r1077;
	add.s32 	%r1148, %r1147, %r464;
	shf.l.wrap.b32 	%r1149, %r1132, %r1132, 30;
	shf.l.wrap.b32 	%r1150, %r1148, %r1148, 5;
	xor.b32  	%r1151, %r1149, %r1141;
	xor.b32  	%r1152, %r1151, %r1140;
	add.s32 	%r1153, %r1152, %r1133;
	add.s32 	%r1154, %r1153, %r1150;
	add.s32 	%r1155, %r1154, %r1077;
	add.s32 	%r1156, %r1155, %r468;
	shf.l.wrap.b32 	%r1157, %r1140, %r1140, 30;
	shf.l.wrap.b32 	%r1158, %r1156, %r1156, 5;
	xor.b32  	%r1159, %r1157, %r1149;
	xor.b32  	%r1160, %r1159, %r1148;
	add.s32 	%r1161, %r1160, %r1141;
	add.s32 	%r1162, %r1161, %r1158;
	add.s32 	%r1163, %r1162, %r1077;
	add.s32 	%r1164, %r1163, %r472;
	shf.l.wrap.b32 	%r1165, %r1148, %r1148, 30;
	shf.l.wrap.b32 	%r1166, %r1164, %r1164, 5;
	xor.b32  	%r1167, %r1165, %r1157;
	xor.b32  	%r1168, %r1167, %r1156;
	add.s32 	%r1169, %r1168, %r1149;
	add.s32 	%r1170, %r1169, %r1166;
	add.s32 	%r1171, %r1170, %r1077;
	add.s32 	%r1172, %r1171, %r476;
	shf.l.wrap.b32 	%r1173, %r1156, %r1156, 30;
	shf.l.wrap.b32 	%r1174, %r1172, %r1172, 5;
	xor.b32  	%r1175, %r1173, %r1165;
	xor.b32  	%r1176, %r1175, %r1164;
	add.s32 	%r1177, %r1176, %r1157;
	add.s32 	%r1178, %r1177, %r1174;
	add.s32 	%r1179, %r1178, %r1077;
	add.s32 	%r1180, %r1179, %r480;
	shf.l.wrap.b32 	%r1181, %r1164, %r1164, 30;
	shf.l.wrap.b32 	%r1182, %r1180, %r1180, 5;
	xor.b32  	%r1183, %r1181, %r1173;
	xor.b32  	%r1184, %r1183, %r1172;
	add.s32 	%r1185, %r1184, %r1165;
	add.s32 	%r1186, %r1185, %r1182;
	add.s32 	%r1187, %r1186, %r1077;
	add.s32 	%r1188, %r1187, %r484;
	shf.l.wrap.b32 	%r1189, %r1172, %r1172, 30;
	shf.l.wrap.b32 	%r1190, %r1188, %r1188, 5;
	xor.b32  	%r1191, %r1189, %r1181;
	xor.b32  	%r1192, %r1191, %r1180;
	add.s32 	%r1193, %r1192, %r1173;
	add.s32 	%r1194, %r1193, %r1190;
	add.s32 	%r1195, %r1194, %r1077;
	add.s32 	%r1196, %r1195, %r488;
	shf.l.wrap.b32 	%r1197, %r1180, %r1180, 30;
	shf.l.wrap.b32 	%r1198, %r1196, %r1196, 5;
	xor.b32  	%r1199, %r1197, %r1189;
	xor.b32  	%r1200, %r1199, %r1188;
	add.s32 	%r1201, %r1200, %r1181;
	add.s32 	%r1202, %r1201, %r1198;
	add.s32 	%r1203, %r1202, %r1077;
	add.s32 	%r1204, %r1203, %r492;
	shf.l.wrap.b32 	%r1205, %r1188, %r1188, 30;
	shf.l.wrap.b32 	%r1206, %r1204, %r1204, 5;
	xor.b32  	%r1207, %r1205, %r1197;
	xor.b32  	%r1208, %r1207, %r1196;
	add.s32 	%r1209, %r1208, %r1189;
	add.s32 	%r1210, %r1209, %r1206;
	add.s32 	%r1211, %r1210, %r1077;
	add.s32 	%r1212, %r1211, %r496;
	shf.l.wrap.b32 	%r1213, %r1196, %r1196, 30;
	shf.l.wrap.b32 	%r1214, %r1212, %r1212, 5;
	xor.b32  	%r1215, %r1213, %r1205;
	xor.b32  	%r1216, %r1215, %r1204;
	add.s32 	%r1217, %r1216, %r1197;
	add.s32 	%r1218, %r1217, %r1214;
	add.s32 	%r1219, %r1218, %r1077;
	add.s32 	%r1220, %r1219, %r500;
	shf.l.wrap.b32 	%r1221, %r1204, %r1204, 30;
	shf.l.wrap.b32 	%r1222, %r1220, %r1220, 5;
	xor.b32  	%r1223, %r1221, %r1213;
	xor.b32  	%r1224, %r1223, %r1212;
	add.s32 	%r1225, %r1224, %r1205;
	add.s32 	%r1226, %r1225, %r1222;
	add.s32 	%r1227, %r1226, %r1077;
	add.s32 	%r1228, %r1227, %r504;
	shf.l.wrap.b32 	%r1229, %r1212, %r1212, 30;
	shf.l.wrap.b32 	%r1230, %r1228, %r1228, 5;
	xor.b32  	%r1231, %r1229, %r1221;
	xor.b32  	%r1232, %r1231, %r1220;
	add.s32 	%r1233, %r1232, %r1213;
	add.s32 	%r1234, %r1233, %r1230;
	add.s32 	%r1235, %r1234, %r1077;
	add.s32 	%r1236, %r1235, %r508;
	shf.l.wrap.b32 	%r1237, %r1220, %r1220, 30;
	add.s32 	%r1238, %r513, %r1236;
	add.s32 	%r1239, %r514, %r1228;
	st.local.v2.u32 	[%rd1+80], {%r1238, %r1239};
	add.s32 	%r1240, %r511, %r1237;
	add.s32 	%r1241, %r512, %r1229;
	st.local.v2.u32 	[%rd1+88], {%r1240, %r1241};
	add.s32 	%r1242, %r509, %r1221;
	st.local.u32 	[%rd1+96], %r1242;
	ld.local.u64 	%rd21, [%rd1+72];
	add.s64 	%rd22, %rd21, 512;
	st.local.u64 	[%rd1+72], %rd22;
	mov.b32 	%r3643, 0;
	st.local.u32 	[%rd1+64], %r3643;
$L__BB0_4:
	add.s64 	%rd102, %rd102, 1;
	setp.ne.s64 	%p3, %rd102, 4096;
	@%p3 bra 	$L__BB0_2;
	ld.param.u64 	%rd101, [gpusha1_param_1];
	mul.lo.s32 	%r1243, %r1, 20;
	cvt.s64.s32 	%rd23, %r1243;
	cvta.to.global.u64 	%rd24, %rd101;
	add.s64 	%rd4, %rd24, %rd23;
	setp.gt.u32 	%p4, %r3643, 55;
	@%p4 bra 	$L__BB0_19;
	cvt.u64.u32 	%rd85, %r3643;
	add.s64 	%rd86, %rd1, %rd85;
	mov.b16 	%rs71, 128;
	st.local.u8 	[%rd86], %rs71;
	setp.eq.s32 	%p14, %r3643, 55;
	@%p14 bra 	$L__BB0_34;
	sub.s32 	%r5, 55, %r3643;
	and.b32  	%r6, %r5, 15;
	setp.gt.u32 	%p15, %r3643, 39;
	@%p15 bra 	$L__BB0_10;
	cvt.u16.u32 	%rs72, %r5;
	shr.u16 	%rs73, %rs72, 4;
	and.b16  	%rs74, %rs73, 3;
	mul.wide.u16 	%r2453, %rs74, 16;
	neg.s32 	%r3644, %r2453;
	add.s64 	%rd103, %rd86, 8;
$L__BB0_9:
	.pragma "nounroll";
	mov.b16 	%rs75, 0;
	st.local.u8 	[%rd103+-7], %rs75;
	st.local.u8 	[%rd103+-6], %rs75;
	st.local.u8 	[%rd103+-5], %rs75;
	st.local.u8 	[%rd103+-4], %rs75;
	st.local.u8 	[%rd103+-3], %rs75;
	st.local.u8 	[%rd103+-2], %rs75;
	st.local.u8 	[%rd103+-1], %rs75;
	st.local.u8 	[%rd103], %rs75;
	st.local.u8 	[%rd103+1], %rs75;
	st.local.u8 	[%rd103+2], %rs75;
	st.local.u8 	[%rd103+3], %rs75;
	st.local.u8 	[%rd103+4], %rs75;
	st.local.u8 	[%rd103+5], %rs75;
	st.local.u8 	[%rd103+6], %rs75;
	st.local.u8 	[%rd103+7], %rs75;
	add.s32 	%r3643, %r3643, 16;
	st.local.u8 	[%rd103+8], %rs75;
	add.s32 	%r3644, %r3644, 16;
	add.s64 	%rd103, %rd103, 16;
	setp.eq.s32 	%p16, %r3644, 0;
	@%p16 bra 	$L__BB0_10;
	bra.uni 	$L__BB0_9;
$L__BB0_10:
	setp.eq.s32 	%p17, %r6, 0;
	@%p17 bra 	$L__BB0_34;
	and.b32  	%r35, %r5, 7;
	setp.lt.u32 	%p18, %r6, 8;
	@%p18 bra 	$L__BB0_13;
	cvt.u64.u32 	%rd89, %r3643;
	add.s64 	%rd90, %rd1, %rd89;
	mov.b16 	%rs76, 0;
	st.local.u8 	[%rd90+1], %rs76;
	st.local.u8 	[%rd90+2], %rs76;
	st.local.u8 	[%rd90+3], %rs76;
	st.local.u8 	[%rd90+4], %rs76;
	st.local.u8 	[%rd90+5], %rs76;
	st.local.u8 	[%rd90+6], %rs76;
	st.local.u8 	[%rd90+7], %rs76;
	add.s32 	%r3643, %r3643, 8;
	st.local.u8 	[%rd90+8], %rs76;
$L__BB0_13:
	setp.eq.s32 	%p19, %r35, 0;
	@%p19 bra 	$L__BB0_34;
	and.b32  	%r38, %r5, 3;
	setp.lt.u32 	%p20, %r35, 4;
	@%p20 bra 	$L__BB0_16;
	cvt.u64.u32 	%rd91, %r3643;
	add.s64 	%rd92, %rd1, %rd91;
	mov.b16 	%rs77, 0;
	st.local.u8 	[%rd92+1], %rs77;
	st.local.u8 	[%rd92+2], %rs77;
	st.local.u8 	[%rd92+3], %rs77;
	add.s32 	%r3643, %r3643, 4;
	st.local.u8 	[%rd92+4], %rs77;
$L__BB0_16:
	setp.eq.s32 	%p21, %r38, 0;
	@%p21 bra 	$L__BB0_34;
	cvt.u64.u32 	%rd93, %r3643;
	add.s64 	%rd94, %rd93, %rd1;
	add.s64 	%rd104, %rd94, 1;
	neg.s32 	%r3656, %r38;
$L__BB0_18:
	.pragma "nounroll";
	mov.b16 	%rs78, 0;
	st.local.u8 	[%rd104], %rs78;
	add.s64 	%rd104, %rd104, 1;
	add.s32 	%r3656, %r3656, 1;
	setp.ne.s32 	%p22, %r3656, 0;
	@%p22 bra 	$L__BB0_18;
	bra.uni 	$L__BB0_34;
$L__BB0_19:
	cvt.u64.u32 	%rd25, %r3643;
	add.s64 	%rd26, %rd1, %rd25;
	mov.b16 	%rs34, 128;
	st.local.u8 	[%rd26], %rs34;
	add.s32 	%r3649, %r3643, 1;
	setp.gt.u32 	%p5, %r3649, 63;
	@%p5 bra 	$L__BB0_33;
	sub.s32 	%r13, 63, %r3643;
	and.b32  	%r14, %r13, 15;
	add.s32 	%r1244, %r3643, -48;
	setp.lt.u32 	%p6, %r1244, 15;
	@%p6 bra 	$L__BB0_24;
	add.s32 	%r3647, %r3643, 8;
	and.b32  	%r1245, %r13, -16;
	neg.s32 	%r3646, %r1245;
$L__BB0_22:
	.pragma "nounroll";
	add.s32 	%r1246, %r3647, -7;
	cvt.u64.u32 	%rd27, %r1246;
	add.s64 	%rd28, %rd1, %rd27;
	mov.b16 	%rs35, 0;
	st.local.u8 	[%rd28], %rs35;
	add.s32 	%r1247, %r3647, -6;
	cvt.u64.u32 	%rd29, %r1247;
	add.s64 	%rd30, %rd1, %rd29;
	st.local.u8 	[%rd30], %rs35;
	add.s32 	%r1248, %r3647, -5;
	cvt.u64.u32 	%rd31, %r1248;
	add.s64 	%rd32, %rd1, %rd31;
	st.local.u8 	[%rd32], %rs35;
	add.s32 	%r1249, %r3647, -4;
	cvt.u64.u32 	%rd33, %r1249;
	add.s64 	%rd34, %rd1, %rd33;
	st.local.u8 	[%rd34], %rs35;
	add.s32 	%r1250, %r3647, -3;
	cvt.u64.u32 	%rd35, %r1250;
	add.s64 	%rd36, %rd1, %rd35;
	st.local.u8 	[%rd36], %rs35;
	add.s32 	%r1251, %r3647, -2;
	cvt.u64.u32 	%rd37, %r1251;
	add.s64 	%rd38, %rd1, %rd37;
	st.local.u8 	[%rd38], %rs35;
	add.s32 	%r1252, %r3647, -1;
	cvt.u64.u32 	%rd39, %r1252;
	add.s64 	%rd40, %rd1, %rd39;
	st.local.u8 	[%rd40], %rs35;
	add.s32 	%r1253, %r3647, 8;
	cvt.u64.u32 	%rd41, %r3647;
	add.s64 	%rd42, %rd1, %rd41;
	st.local.u8 	[%rd42], %rs35;
	add.s32 	%r1254, %r3647, 1;
	cvt.u64.u32 	%rd43, %r1254;
	add.s64 	%rd44, %rd1, %rd43;
	st.local.u8 	[%rd44], %rs35;
	add.s32 	%r1255, %r3647, 2;
	cvt.u64.u32 	%rd45, %r1255;
	add.s64 	%rd46, %rd1, %rd45;
	st.local.u8 	[%rd46], %rs35;
	add.s32 	%r1256, %r3647, 3;
	cvt.u64.u32 	%rd47, %r1256;
	add.s64 	%rd48, %rd1, %rd47;
	st.local.u8 	[%rd48], %rs35;
	add.s32 	%r1257, %r3647, 4;
	cvt.u64.u32 	%rd49, %r1257;
	add.s64 	%rd50, %rd1, %rd49;
	st.local.u8 	[%rd50], %rs35;
	add.s32 	%r1258, %r3647, 5;
	cvt.u64.u32 	%rd51, %r1258;
	add.s64 	%rd52, %rd1, %rd51;
	st.local.u8 	[%rd52], %rs35;
	add.s32 	%r1259, %r3647, 6;
	cvt.u64.u32 	%rd53, %r1259;
	add.s64 	%rd54, %rd1, %rd53;
	st.local.u8 	[%rd54], %rs35;
	add.s32 	%r1260, %r3647, 7;
	cvt.u64.u32 	%rd55, %r1260;
	add.s64 	%rd56, %rd1, %rd55;
	st.local.u8 	[%rd56], %rs35;
	cvt.u64.u32 	%rd57, %r1253;
	add.s64 	%rd58, %rd1, %rd57;
	st.local.u8 	[%rd58], %rs35;
	add.s32 	%r3647, %r3647, 16;
	add.s32 	%r3646, %r3646, 16;
	setp.ne.s32 	%p7, %r3646, 0;
	@%p7 bra 	$L__BB0_22;
	add.s32 	%r3649, %r3647, -7;
$L__BB0_24:
	setp.eq.s32 	%p8, %r14, 0;
	@%p8 bra 	$L__BB0_33;
	and.b32  	%r23, %r13, 7;
	setp.lt.u32 	%p9, %r14, 8;
	@%p9 bra 	$L__BB0_27;
	cvt.u64.u32 	%rd59, %r3649;
	add.s64 	%rd60, %rd1, %rd59;
	mov.b16 	%rs36, 0;
	st.local.u8 	[%rd60], %rs36;
	add.s32 	%r1261, %r3649, 1;
	cvt.u64.u32 	%rd61, %r1261;
	add.s64 	%rd62, %rd1, %rd61;
	st.local.u8 	[%rd62], %rs36;
	add.s32 	%r1262, %r3649, 2;
	cvt.u64.u32 	%rd63, %r1262;
	add.s64 	%rd64, %rd1, %rd63;
	st.local.u8 	[%rd64], %rs36;
	add.s32 	%r1263, %r3649, 3;
	cvt.u64.u32 	%rd65, %r1263;
	add.s64 	%rd66, %rd1, %rd65;
	st.local.u8 	[%rd66], %rs36;
	add.s32 	%r1264, %r3649, 4;
	cvt.u64.u32 	%rd67, %r1264;
	add.s64 	%rd68, %rd1, %rd67;
	st.local.u8 	[%rd68], %rs36;
	add.s32 	%r1265, %r3649, 5;
	cvt.u64.u32 	%rd69, %r1265;
	add.s64 	%rd70, %rd1, %rd69;
	st.local.u8 	[%rd70], %rs36;
	add.s32 	%r1266, %r3649, 6;
	cvt.u64.u32 	%rd71, %r1266;
	add.s64 	%rd72, %rd1, %rd71;
	st.local.u8 	[%rd72], %rs36;
	add.s32 	%r1267, %r3649, 7;
	cvt.u64.u32 	%rd73, %r1267;
	add.s64 	%rd74, %rd1, %rd73;
	st.local.u8 	[%rd74], %rs36;
	add.s32 	%r3649, %r3649, 8;
$L__BB0_27:
	setp.eq.s32 	%p10, %r23, 0;
	@%p10 bra 	$L__BB0_33;
	and.b32  	%r26, %r13, 3;
	setp.lt.u32 	%p11, %r23, 4;
	@%p11 bra 	$L__BB0_30;
	cvt.u64.u32 	%rd75, %r3649;
	add.s64 	%rd76, %rd1, %rd75;
	mov.b16 	%rs37, 0;
	st.local.u8 	[%rd76], %rs37;
	add.s32 	%r1268, %r3649, 1;
	cvt.u64.u32 	%rd77, %r1268;
	add.s64 	%rd78, %rd1, %rd77;
	st.local.u8 	[%rd78], %rs37;
	add.s32 	%r1269, %r3649, 2;
	cvt.u64.u32 	%rd79, %r1269;
	add.s64 	%rd80, %rd1, %rd79;
	st.local.u8 	[%rd80], %rs37;
	add.s32 	%r1270, %r3649, 3;
	cvt.u64.u32 	%rd81, %r1270;
	add.s64 	%rd82, %rd1, %rd81;
	st.local.u8 	[%rd82], %rs37;
	add.s32 	%r3649, %r3649, 4;
$L__BB0_30:
	setp.eq.s32 	%p12, %r26, 0;
	@%p12 bra 	$L__BB0_33;
	neg.s32 	%r3651, %r26;
$L__BB0_32:
	.pragma "nounroll";
	cvt.u64.u32 	%rd83, %r3649;
	add.s64 	%rd84, %rd1, %rd83;
	mov.b16 	%rs38, 0;
	st.local.u8 	[%rd84], %rs38;
	add.s32 	%r3649, %r3649, 1;
	add.s32 	%r3651, %r3651, 1;
	setp.ne.s32 	%p13, %r3651, 0;
	@%p13 bra 	$L__BB0_32;
$L__BB0_33:
	ld.local.v2.b32 	{%r1271, %r1272}, [%rd1];
	bfe.u32 	%r1273, %r1272, 16, 8;
	cvt.u16.u32 	%rs39, %r1273;
	bfe.u32 	%r1274, %r1272, 8, 8;
	bfe.u32 	%r1275, %r1272, 0, 8;
	bfe.u32 	%r1276, %r1271, 16, 8;
	cvt.u16.u32 	%rs40, %r1276;
	bfe.u32 	%r1277, %r1271, 8, 8;
	bfe.u32 	%r1278, %r1271, 0, 8;
	shl.b32 	%r1279, %r1278, 24;
	shl.b32 	%r1280, %r1277, 16;
	and.b32  	%r1281, %r1280, 16711680;
	or.b32  	%r1282, %r1281, %r1279;
	and.b16  	%rs41, %rs40, 255;
	mul.wide.u16 	%r1283, %rs41, 256;
	or.b32  	%r1284, %r1282, %r1283;
	bfe.u32 	%r1285, %r1271, 24, 8;
	or.b32  	%r1286, %r1284, %r1285;
	shl.b32 	%r1287, %r1275, 24;
	shl.b32 	%r1288, %r1274, 16;
	and.b32  	%r1289, %r1288, 16711680;
	or.b32  	%r1290, %r1289, %r1287;
	and.b16  	%rs42, %rs39, 255;
	mul.wide.u16 	%r1291, %rs42, 256;
	or.b32  	%r1292, %r1290, %r1291;
	bfe.u32 	%r1293, %r1272, 24, 8;
	or.b32  	%r1294, %r1292, %r1293;
	ld.local.v2.b32 	{%r1295, %r1296}, [%rd1+8];
	bfe.u32 	%r1297, %r1296, 16, 8;
	cvt.u16.u32 	%rs43, %r1297;
	bfe.u32 	%r1298, %r1296, 8, 8;
	bfe.u32 	%r1299, %r1296, 0, 8;
	bfe.u32 	%r1300, %r1295, 16, 8;
	cvt.u16.u32 	%rs44, %r1300;
	bfe.u32 	%r1301, %r1295, 8, 8;
	bfe.u32 	%r1302, %r1295, 0, 8;
	shl.b32 	%r1303, %r1302, 24;
	shl.b32 	%r1304, %r1301, 16;
	and.b32  	%r1305, %r1304, 16711680;
	or.b32  	%r1306, %r1305, %r1303;
	and.b16  	%rs45, %rs44, 255;
	mul.wide.u16 	%r1307, %rs45, 256;
	or.b32  	%r1308, %r1306, %r1307;
	bfe.u32 	%r1309, %r1295, 24, 8;
	or.b32  	%r1310, %r1308, %r1309;
	shl.b32 	%r1311, %r1299, 24;
	shl.b32 	%r1312, %r1298, 16;
	and.b32  	%r1313, %r1312, 16711680;
	or.b32  	%r1314, %r1313, %r1311;
	and.b16  	%rs46, %rs43, 255;
	mul.wide.u16 	%r1315, %rs46, 256;
	or.b32  	%r1316, %r1314, %r1315;
	bfe.u32 	%r1317, %r1296, 24, 8;
	or.b32  	%r1318, %r1316, %r1317;
	ld.local.v2.b32 	{%r1319, %r1320}, [%rd1+16];
	bfe.u32 	%r1321, %r1320, 16, 8;
	cvt.u16.u32 	%rs47, %r1321;
	bfe.u32 	%r1322, %r1320, 8, 8;
	bfe.u32 	%r1323, %r1320, 0, 8;
	bfe.u32 	%r1324, %r1319, 16, 8;
	cvt.u16.u32 	%rs48, %r1324;
	bfe.u32 	%r1325, %r1319, 8, 8;
	bfe.u32 	%r1326, %r1319, 0, 8;
	shl.b32 	%r1327, %r1326, 24;
	shl.b32 	%r1328, %r1325, 16;
	and.b32  	%r1329, %r1328, 16711680;
	or.b32  	%r1330, %r1329, %r1327;
	and.b16  	%rs49, %rs48, 255;
	mul.wide.u16 	%r1331, %rs49, 256;
	or.b32  	%r1332, %r1330, %r1331;
	bfe.u32 	%r1333, %r1319, 24, 8;
	or.b32  	%r1334, %r1332, %r1333;
	shl.b32 	%r1335, %r1323, 24;
	shl.b32 	%r1336, %r1322, 16;
	and.b32  	%r1337, %r1336, 16711680;
	or.b32  	%r1338, %r1337, %r1335;
	and.b16  	%rs50, %rs47, 255;
	mul.wide.u16 	%r1339, %rs50, 256;
	or.b32  	%r1340, %r1338, %r1339;
	bfe.u32 	%r1341, %r1320, 24, 8;
	or.b32  	%r1342, %r1340, %r1341;
	ld.local.v2.b32 	{%r1343, %r1344}, [%rd1+24];
	bfe.u32 	%r1345, %r1344, 16, 8;
	cvt.u16.u32 	%rs51, %r1345;
	bfe.u32 	%r1346, %r1344, 8, 8;
	bfe.u32 	%r1347, %r1344, 0, 8;
	bfe.u32 	%r1348, %r1343, 16, 8;
	cvt.u16.u32 	%rs52, %r1348;
	bfe.u32 	%r1349, %r1343, 8, 8;
	bfe.u32 	%r1350, %r1343, 0, 8;
	shl.b32 	%r1351, %r1350, 24;
	shl.b32 	%r1352, %r1349, 16;
	and.b32  	%r1353, %r1352, 16711680;
	or.b32  	%r1354, %r1353, %r1351;
	and.b16  	%rs53, %rs52, 255;
	mul.wide.u16 	%r1355, %rs53, 256;
	or.b32  	%r1356, %r1354, %r1355;
	bfe.u32 	%r1357, %r1343, 24, 8;
	or.b32  	%r1358, %r1356, %r1357;
	shl.b32 	%r1359, %r1347, 24;
	shl.b32 	%r1360, %r1346, 16;
	and.b32  	%r1361, %r1360, 16711680;
	or.b32  	%r1362, %r1361, %r1359;
	and.b16  	%rs54, %rs51, 255;
	mul.wide.u16 	%r1363, %rs54, 256;
	or.b32  	%r1364, %r1362, %r1363;
	bfe.u32 	%r1365, %r1344, 24, 8;
	or.b32  	%r1366, %r1364, %r1365;
	ld.local.v2.b32 	{%r1367, %r1368}, [%rd1+32];
	bfe.u32 	%r1369, %r1368, 16, 8;
	cvt.u16.u32 	%rs55, %r1369;
	bfe.u32 	%r1370, %r1368, 8, 8;
	bfe.u32 	%r1371, %r1368, 0, 8;
	bfe.u32 	%r1372, %r1367, 16, 8;
	cvt.u16.u32 	%rs56, %r1372;
	bfe.u32 	%r1373, %r1367, 8, 8;
	bfe.u32 	%r1374, %r1367, 0, 8;
	shl.b32 	%r1375, %r1374, 24;
	shl.b32 	%r1376, %r1373, 16;
	and.b32  	%r1377, %r1376, 16711680;
	or.b32  	%r1378, %r1377, %r1375;
	and.b16  	%rs57, %rs56, 255;
	mul.wide.u16 	%r1379, %rs57, 256;
	or.b32  	%r1380, %r1378, %r1379;
	bfe.u32 	%r1381, %r1367, 24, 8;
	or.b32  	%r1382, %r1380, %r1381;
	shl.b32 	%r1383, %r1371, 24;
	shl.b32 	%r1384, %r1370, 16;
	and.b32  	%r1385, %r1384, 16711680;
	or.b32  	%r1386, %r1385, %r1383;
	and.b16  	%rs58, %rs55, 255;
	mul.wide.u16 	%r1387, %rs58, 256;
	or.b32  	%r1388, %r1386, %r1387;
	bfe.u32 	%r1389, %r1368, 24, 8;
	or.b32  	%r1390, %r1388, %r1389;
	ld.local.v2.b32 	{%r1391, %r1392}, [%rd1+40];
	bfe.u32 	%r1393, %r1392, 16, 8;
	cvt.u16.u32 	%rs59, %r1393;
	bfe.u32 	%r1394, %r1392, 8, 8;
	bfe.u32 	%r1395, %r1392, 0, 8;
	bfe.u32 	%r1396, %r1391, 16, 8;
	cvt.u16.u32 	%rs60, %r1396;
	bfe.u32 	%r1397, %r1391, 8, 8;
	bfe.u32 	%r1398, %r1391, 0, 8;
	shl.b32 	%r1399, %r1398, 24;
	shl.b32 	%r1400, %r1397, 16;
	and.b32  	%r1401, %r1400, 16711680;
	or.b32  	%r1402, %r1401, %r1399;
	and.b16  	%rs61, %rs60, 255;
	mul.wide.u16 	%r1403, %rs61, 256;
	or.b32  	%r1404, %r1402, %r1403;
	bfe.u32 	%r1405, %r1391, 24, 8;
	or.b32  	%r1406, %r1404, %r1405;
	shl.b32 	%r1407, %r1395, 24;
	shl.b32 	%r1408, %r1394, 16;
	and.b32  	%r1409, %r1408, 16711680;
	or.b32  	%r1410, %r1409, %r1407;
	and.b16  	%rs62, %rs59, 255;
	mul.wide.u16 	%r1411, %rs62, 256;
	or.b32  	%r1412, %r1410, %r1411;
	bfe.u32 	%r1413, %r1392, 24, 8;
	or.b32  	%r1414, %r1412, %r1413;
	ld.local.v2.b32 	{%r1415, %r1416}, [%rd1+48];
	bfe.u32 	%r1417, %r1416, 16, 8;
	cvt.u16.u32 	%rs63, %r1417;
	bfe.u32 	%r1418, %r1416, 8, 8;
	bfe.u32 	%r1419, %r1416, 0, 8;
	bfe.u32 	%r1420, %r1415, 16, 8;
	cvt.u16.u32 	%rs64, %r1420;
	bfe.u32 	%r1421, %r1415, 8, 8;
	bfe.u32 	%r1422, %r1415, 0, 8;
	shl.b32 	%r1423, %r1422, 24;
	shl.b32 	%r1424, %r1421, 16;
	and.b32  	%r1425, %r1424, 16711680;
	or.b32  	%r1426, %r1425, %r1423;
	and.b16  	%rs65, %rs64, 255;
	mul.wide.u16 	%r1427, %rs65, 256;
	or.b32  	%r1428, %r1426, %r1427;
	bfe.u32 	%r1429, %r1415, 24, 8;
	or.b32  	%r1430, %r1428, %r1429;
	shl.b32 	%r1431, %r1419, 24;
	shl.b32 	%r1432, %r1418, 16;
	and.b32  	%r1433, %r1432, 16711680;
	or.b32  	%r1434, %r1433, %r1431;
	and.b16  	%rs66, %rs63, 255;
	mul.wide.u16 	%r1435, %rs66, 256;
	or.b32  	%r1436, %r1434, %r1435;
	bfe.u32 	%r1437, %r1416, 24, 8;
	or.b32  	%r1438, %r1436, %r1437;
	ld.local.v2.b32 	{%r1439, %r1440}, [%rd1+56];
	bfe.u32 	%r1441, %r1440, 16, 8;
	cvt.u16.u32 	%rs67, %r1441;
	bfe.u32 	%r1442, %r1440, 8, 8;
	bfe.u32 	%r1443, %r1440, 0, 8;
	bfe.u32 	%r1444, %r1439, 16, 8;
	cvt.u16.u32 	%rs68, %r1444;
	bfe.u32 	%r1445, %r1439, 8, 8;
	bfe.u32 	%r1446, %r1439, 0, 8;
	shl.b32 	%r1447, %r1446, 24;
	shl.b32 	%r1448, %r1445, 16;
	and.b32  	%r1449, %r1448, 16711680;
	or.b32  	%r1450, %r1449, %r1447;
	and.b16  	%rs69, %rs68, 255;
	mul.wide.u16 	%r1451, %rs69, 256;
	or.b32  	%r1452, %r1450, %r1451;
	bfe.u32 	%r1453, %r1439, 24, 8;
	or.b32  	%r1454, %r1452, %r1453;
	shl.b32 	%r1455, %r1443, 24;
	shl.b32 	%r1456, %r1442, 16;
	and.b32  	%r1457, %r1456, 16711680;
	or.b32  	%r1458, %r1457, %r1455;
	and.b16  	%rs70, %rs67, 255;
	mul.wide.u16 	%r1459, %rs70, 256;
	or.b32  	%r1460, %r1458, %r1459;
	bfe.u32 	%r1461, %r1440, 24, 8;
	or.b32  	%r1462, %r1460, %r1461;
	xor.b32  	%r1463, %r1382, %r1438;
	xor.b32  	%r1464, %r1463, %r1310;
	xor.b32  	%r1465, %r1464, %r1286;
	shf.l.wrap.b32 	%r1466, %r1465, %r1465, 1;
	xor.b32  	%r1467, %r1390, %r1454;
	xor.b32  	%r1468, %r1467, %r1318;
	xor.b32  	%r1469, %r1468, %r1294;
	shf.l.wrap.b32 	%r1470, %r1469, %r1469, 1;
	xor.b32  	%r1471, %r1406, %r1462;
	xor.b32  	%r1472, %r1471, %r1334;
	xor.b32  	%r1473, %r1472, %r1310;
	shf.l.wrap.b32 	%r1474, %r1473, %r1473, 1;
	xor.b32  	%r1475, %r1414, %r1466;
	xor.b32  	%r1476, %r1475, %r1342;
	xor.b32  	%r1477, %r1476, %r1318;
	shf.l.wrap.b32 	%r1478, %r1477, %r1477, 1;
	xor.b32  	%r1479, %r1430, %r1470;
	xor.b32  	%r1480, %r1479, %r1358;
	xor.b32  	%r1481, %r1480, %r1334;
	shf.l.wrap.b32 	%r1482, %r1481, %r1481, 1;
	xor.b32  	%r1483, %r1438, %r1474;
	xor.b32  	%r1484, %r1483, %r1366;
	xor.b32  	%r1485, %r1484, %r1342;
	shf.l.wrap.b32 	%r1486, %r1485, %r1485, 1;
	xor.b32  	%r1487, %r1454, %r1478;
	xor.b32  	%r1488, %r1487, %r1382;
	xor.b32  	%r1489, %r1488, %r1358;
	shf.l.wrap.b32 	%r1490, %r1489, %r1489, 1;
	xor.b32  	%r1491, %r1462, %r1482;
	xor.b32  	%r1492, %r1491, %r1390;
	xor.b32  	%r1493, %r1492, %r1366;
	shf.l.wrap.b32 	%r1494, %r1493, %r1493, 1;
	xor.b32  	%r1495, %r1466, %r1486;
	xor.b32  	%r1496, %r1495, %r1406;
	xor.b32  	%r1497, %r1496, %r1382;
	shf.l.wrap.b32 	%r1498, %r1497, %r1497, 1;
	xor.b32  	%r1499, %r1470, %r1490;
	xor.b32  	%r1500, %r1499, %r1414;
	xor.b32  	%r1501, %r1500, %r1390;
	shf.l.wrap.b32 	%r1502, %r1501, %r1501, 1;
	xor.b32  	%r1503, %r1474, %r1494;
	xor.b32  	%r1504, %r1503, %r1430;
	xor.b32  	%r1505, %r1504, %r1406;
	shf.l.wrap.b32 	%r1506, %r1505, %r1505, 1;
	xor.b32  	%r1507, %r1478, %r1498;
	xor.b32  	%r1508, %r1507, %r1438;
	xor.b32  	%r1509, %r1508, %r1414;
	shf.l.wrap.b32 	%r1510, %r1509, %r1509, 1;
	xor.b32  	%r1511, %r1482, %r1502;
	xor.b32  	%r1512, %r1511, %r1454;
	xor.b32  	%r1513, %r1512, %r1430;
	shf.l.wrap.b32 	%r1514, %r1513, %r1513, 1;
	xor.b32  	%r1515, %r1486, %r1506;
	xor.b32  	%r1516, %r1515, %r1462;
	xor.b32  	%r1517, %r1516, %r1438;
	shf.l.wrap.b32 	%r1518, %r1517, %r1517, 1;
	xor.b32  	%r1519, %r1490, %r1510;
	xor.b32  	%r1520, %r1519, %r1466;
	xor.b32  	%r1521, %r1520, %r1454;
	shf.l.wrap.b32 	%r1522, %r1521, %r1521, 1;
	xor.b32  	%r1523, %r1494, %r1514;
	xor.b32  	%r1524, %r1523, %r1470;
	xor.b32  	%r1525, %r1524, %r1462;
	shf.l.wrap.b32 	%r1526, %r1525, %r1525, 1;
	xor.b32  	%r1527, %r1498, %r1518;
	xor.b32  	%r1528, %r1527, %r1474;
	xor.b32  	%r1529, %r1528, %r1466;
	shf.l.wrap.b32 	%r1530, %r1529, %r1529, 1;
	xor.b32  	%r1531, %r1502, %r1522;
	xor.b32  	%r1532, %r1531, %r1478;
	xor.b32  	%r1533, %r1532, %r1470;
	shf.l.wrap.b32 	%r1534, %r1533, %r1533, 1;
	xor.b32  	%r1535, %r1506, %r1526;
	xor.b32  	%r1536, %r1535, %r1482;
	xor.b32  	%r1537, %r1536, %r1474;
	shf.l.wrap.b32 	%r1538, %r1537, %r1537, 1;
	xor.b32  	%r1539, %r1510, %r1530;
	xor.b32  	%r1540, %r1539, %r1486;
	xor.b32  	%r1541, %r1540, %r1478;
	shf.l.wrap.b32 	%r1542, %r1541, %r1541, 1;
	xor.b32  	%r1543, %r1514, %r1534;
	xor.b32  	%r1544, %r1543, %r1490;
	xor.b32  	%r1545, %r1544, %r1482;
	shf.l.wrap.b32 	%r1546, %r1545, %r1545, 1;
	xor.b32  	%r1547, %r1518, %r1538;
	xor.b32  	%r1548, %r1547, %r1494;
	xor.b32  	%r1549, %r1548, %r1486;
	shf.l.wrap.b32 	%r1550, %r1549, %r1549, 1;
	xor.b32  	%r1551, %r1522, %r1542;
	xor.b32  	%r1552, %r1551, %r1498;
	xor.b32  	%r1553, %r1552, %r1490;
	shf.l.wrap.b32 	%r1554, %r1553, %r1553, 1;
	xor.b32  	%r1555, %r1526, %r1546;
	xor.b32  	%r1556, %r1555, %r1502;
	xor.b32  	%r1557, %r1556, %r1494;
	shf.l.wrap.b32 	%r1558, %r1557, %r1557, 1;
	xor.b32  	%r1559, %r1530, %r1550;
	xor.b32  	%r1560, %r1559, %r1506;
	xor.b32  	%r1561, %r1560, %r1498;
	shf.l.wrap.b32 	%r1562, %r1561, %r1561, 1;
	xor.b32  	%r1563, %r1534, %r1554;
	xor.b32  	%r1564, %r1563, %r1510;
	xor.b32  	%r1565, %r1564, %r1502;
	shf.l.wrap.b32 	%r1566, %r1565, %r1565, 1;
	xor.b32  	%r1567, %r1538, %r1558;
	xor.b32  	%r1568, %r1567, %r1514;
	xor.b32  	%r1569, %r1568, %r1506;
	shf.l.wrap.b32 	%r1570, %r1569, %r1569, 1;
	xor.b32  	%r1571, %r1542, %r1562;
	xor.b32  	%r1572, %r1571, %r1518;
	xor.b32  	%r1573, %r1572, %r1510;
	shf.l.wrap.b32 	%r1574, %r1573, %r1573, 1;
	xor.b32  	%r1575, %r1546, %r1566;
	xor.b32  	%r1576, %r1575, %r1522;
	xor.b32  	%r1577, %r1576, %r1514;
	shf.l.wrap.b32 	%r1578, %r1577, %r1577, 1;
	xor.b32  	%r1579, %r1550, %r1570;
	xor.b32  	%r1580, %r1579, %r1526;
	xor.b32  	%r1581, %r1580, %r1518;
	shf.l.wrap.b32 	%r1582, %r1581, %r1581, 1;
	xor.b32  	%r1583, %r1554, %r1574;
	xor.b32  	%r1584, %r1583, %r1530;
	xor.b32  	%r1585, %r1584, %r1522;
	shf.l.wrap.b32 	%r1586, %r1585, %r1585, 1;
	xor.b32  	%r1587, %r1558, %r1578;
	xor.b32  	%r1588, %r1587, %r1534;
	xor.b32  	%r1589, %r1588, %r1526;
	shf.l.wrap.b32 	%r1590, %r1589, %r1589, 1;
	xor.b32  	%r1591, %r1562, %r1582;
	xor.b32  	%r1592, %r1591, %r1538;
	xor.b32  	%r1593, %r1592, %r1530;
	shf.l.wrap.b32 	%r1594, %r1593, %r1593, 1;
	xor.b32  	%r1595, %r1566, %r1586;
	xor.b32  	%r1596, %r1595, %r1542;
	xor.b32  	%r1597, %r1596, %r1534;
	shf.l.wrap.b32 	%r1598, %r1597, %r1597, 1;
	xor.b32  	%r1599, %r1570, %r1590;
	xor.b32  	%r1600, %r1599, %r1546;
	xor.b32  	%r1601, %r1600, %r1538;
	shf.l.wrap.b32 	%r1602, %r1601, %r1601, 1;
	xor.b32  	%r1603, %r1574, %r1594;
	xor.b32  	%r1604, %r1603, %r1550;
	xor.b32  	%r1605, %r1604, %r1542;
	shf.l.wrap.b32 	%r1606, %r1605, %r1605, 1;
	xor.b32  	%r1607, %r1578, %r1598;
	xor.b32  	%r1608, %r1607, %r1554;
	xor.b32  	%r1609, %r1608, %r1546;
	shf.l.wrap.b32 	%r1610, %r1609, %r1609, 1;
	xor.b32  	%r1611, %r1582, %r1602;
	xor.b32  	%r1612, %r1611, %r1558;
	xor.b32  	%r1613, %r1612, %r1550;
	shf.l.wrap.b32 	%r1614, %r1613, %r1613, 1;
	xor.b32  	%r1615, %r1586, %r1606;
	xor.b32  	%r1616, %r1615, %r1562;
	xor.b32  	%r1617, %r1616, %r1554;
	shf.l.wrap.b32 	%r1618, %r1617, %r1617, 1;
	xor.b32  	%r1619, %r1590, %r1610;
	xor.b32  	%r1620, %r1619, %r1566;
	xor.b32  	%r1621, %r1620, %r1558;
	shf.l.wrap.b32 	%r1622, %r1621, %r1621, 1;
	xor.b32  	%r1623, %r1594, %r1614;
	xor.b32  	%r1624, %r1623, %r1570;
	xor.b32  	%r1625, %r1624, %r1562;
	shf.l.wrap.b32 	%r1626, %r1625, %r1625, 1;
	xor.b32  	%r1627, %r1598, %r1618;
	xor.b32  	%r1628, %r1627, %r1574;
	xor.b32  	%r1629, %r1628, %r1566;
	shf.l.wrap.b32 	%r1630, %r1629, %r1629, 1;
	xor.b32  	%r1631, %r1602, %r1622;
	xor.b32  	%r1632, %r1631, %r1578;
	xor.b32  	%r1633, %r1632, %r1570;
	shf.l.wrap.b32 	%r1634, %r1633, %r1633, 1;
	xor.b32  	%r1635, %r1606, %r1626;
	xor.b32  	%r1636, %r1635, %r1582;
	xor.b32  	%r1637, %r1636, %r1574;
	shf.l.wrap.b32 	%r1638, %r1637, %r1637, 1;
	xor.b32  	%r1639, %r1610, %r1630;
	xor.b32  	%r1640, %r1639, %r1586;
	xor.b32  	%r1641, %r1640, %r1578;
	shf.l.wrap.b32 	%r1642, %r1641, %r1641, 1;
	xor.b32  	%r1643, %r1614, %r1634;
	xor.b32  	%r1644, %r1643, %r1590;
	xor.b32  	%r1645, %r1644, %r1582;
	shf.l.wrap.b32 	%r1646, %r1645, %r1645, 1;
	xor.b32  	%r1647, %r1618, %r1638;
	xor.b32  	%r1648, %r1647, %r1594;
	xor.b32  	%r1649, %r1648, %r1586;
	shf.l.wrap.b32 	%r1650, %r1649, %r1649, 1;
	xor.b32  	%r1651, %r1622, %r1642;
	xor.b32  	%r1652, %r1651, %r1598;
	xor.b32  	%r1653, %r1652, %r1590;
	shf.l.wrap.b32 	%r1654, %r1653, %r1653, 1;
	xor.b32  	%r1655, %r1626, %r1646;
	xor.b32  	%r1656, %r1655, %r1602;
	xor.b32  	%r1657, %r1656, %r1594;
	shf.l.wrap.b32 	%r1658, %r1657, %r1657, 1;
	xor.b32  	%r1659, %r1630, %r1650;
	xor.b32  	%r1660, %r1659, %r1606;
	xor.b32  	%r1661, %r1660, %r1598;
	shf.l.wrap.b32 	%r1662, %r1661, %r1661, 1;
	xor.b32  	%r1663, %r1634, %r1654;
	xor.b32  	%r1664, %r1663, %r1610;
	xor.b32  	%r1665, %r1664, %r1602;
	shf.l.wrap.b32 	%r1666, %r1665, %r1665, 1;
	xor.b32  	%r1667, %r1638, %r1658;
	xor.b32  	%r1668, %r1667, %r1614;
	xor.b32  	%r1669, %r1668, %r1606;
	shf.l.wrap.b32 	%r1670, %r1669, %r1669, 1;
	xor.b32  	%r1671, %r1642, %r1662;
	xor.b32  	%r1672, %r1671, %r1618;
	xor.b32  	%r1673, %r1672, %r1610;
	shf.l.wrap.b32 	%r1674, %r1673, %r1673, 1;
	xor.b32  	%r1675, %r1646, %r1666;
	xor.b32  	%r1676, %r1675, %r1622;
	xor.b32  	%r1677, %r1676, %r1614;
	shf.l.wrap.b32 	%r1678, %r1677, %r1677, 1;
	xor.b32  	%r1679, %r1650, %r1670;
	xor.b32  	%r1680, %r1679, %r1626;
	xor.b32  	%r1681, %r1680, %r1618;
	shf.l.wrap.b32 	%r1682, %r1681, %r1681, 1;
	xor.b32  	%r1683, %r1654, %r1674;
	xor.b32  	%r1684, %r1683, %r1630;
	xor.b32  	%r1685, %r1684, %r1622;
	shf.l.wrap.b32 	%r1686, %r1685, %r1685, 1;
	xor.b32  	%r1687, %r1658, %r1678;
	xor.b32  	%r1688, %r1687, %r1634;
	xor.b32  	%r1689, %r1688, %r1626;
	shf.l.wrap.b32 	%r1690, %r1689, %r1689, 1;
	xor.b32  	%r1691, %r1662, %r1682;
	xor.b32  	%r1692, %r1691, %r1638;
	xor.b32  	%r1693, %r1692, %r1630;
	shf.l.wrap.b32 	%r1694, %r1693, %r1693, 1;
	xor.b32  	%r1695, %r1666, %r1686;
	xor.b32  	%r1696, %r1695, %r1642;
	xor.b32  	%r1697, %r1696, %r1634;
	shf.l.wrap.b32 	%r1698, %r1697, %r1697, 1;
	xor.b32  	%r1699, %r1670, %r1690;
	xor.b32  	%r1700, %r1699, %r1646;
	xor.b32  	%r1701, %r1700, %r1638;
	shf.l.wrap.b32 	%r1702, %r1701, %r1701, 1;
	xor.b32  	%r1703, %r1674, %r1694;
	xor.b32  	%r1704, %r1703, %r1650;
	xor.b32  	%r1705, %r1704, %r1642;
	shf.l.wrap.b32 	%r1706, %r1705, %r1705, 1;
	xor.b32  	%r1707, %r1678, %r1698;
	xor.b32  	%r1708, %r1707, %r1654;
	xor.b32  	%r1709, %r1708, %r1646;
	shf.l.wrap.b32 	%r1710, %r1709, %r1709, 1;
	xor.b32  	%r1711, %r1682, %r1702;
	xor.b32  	%r1712, %r1711, %r1658;
	xor.b32  	%r1713, %r1712, %r1650;
	shf.l.wrap.b32 	%r1714, %r1713, %r1713, 1;
	xor.b32  	%r1715, %r1686, %r1706;
	xor.b32  	%r1716, %r1715, %r1662;
	xor.b32  	%r1717, %r1716, %r1654;
	shf.l.wrap.b32 	%r1718, %r1717, %r1717, 1;
	ld.local.v2.u32 	{%r1719, %r1720}, [%rd1+96];
	ld.local.v2.u32 	{%r1721, %r1722}, [%rd1+80];
	ld.local.v2.u32 	{%r1723, %r1724}, [%rd1+88];
	shf.l.wrap.b32 	%r1725, %r1721, %r1721, 5;
	and.b32  	%r1726, %r1722, %r1723;
	not.b32 	%r1727, %r1722;
	and.b32  	%r1728, %r1724, %r1727;
	or.b32  	%r1729, %r1726, %r1728;
	add.s32 	%r1730, %r1729, %r1719;
	add.s32 	%r1731, %r1730, %r1725;
	add.s32 	%r1732, %r1731, %r1720;
	add.s32 	%r1733, %r1732, %r1286;
	shf.l.wrap.b32 	%r1734, %r1722, %r1722, 30;
	shf.l.wrap.b32 	%r1735, %r1733, %r1733, 5;
	and.b32  	%r1736, %r1721, %r1734;
	not.b32 	%r1737, %r1721;
	and.b32  	%r1738, %r1723, %r1737;
	or.b32  	%r1739, %r1736, %r1738;
	add.s32 	%r1740, %r1739, %r1724;
	add.s32 	%r1741, %r1740, %r1735;
	add.s32 	%r1742, %r1741, %r1720;
	add.s32 	%r1743, %r1742, %r1294;
	shf.l.wrap.b32 	%r1744, %r1721, %r1721, 30;
	shf.l.wrap.b32 	%r1745, %r1743, %r1743, 5;
	and.b32  	%r1746, %r1733, %r1744;
	not.b32 	%r1747, %r1733;
	and.b32  	%r1748, %r1734, %r1747;
	or.b32  	%r1749, %r1746, %r1748;
	add.s32 	%r1750, %r1749, %r1723;
	add.s32 	%r1751, %r1750, %r1745;
	add.s32 	%r1752, %r1751, %r1720;
	add.s32 	%r1753, %r1752, %r1310;
	shf.l.wrap.b32 	%r1754, %r1733, %r1733, 30;
	shf.l.wrap.b32 	%r1755, %r1753, %r1753, 5;
	and.b32  	%r1756, %r1743, %r1754;
	not.b32 	%r1757, %r1743;
	and.b32  	%r1758, %r1744, %r1757;
	or.b32  	%r1759, %r1756, %r1758;
	add.s32 	%r1760, %r1759, %r1734;
	add.s32 	%r1761, %r1760, %r1755;
	add.s32 	%r1762, %r1761, %r1720;
	add.s32 	%r1763, %r1762, %r1318;
	shf.l.wrap.b32 	%r1764, %r1743, %r1743, 30;
	shf.l.wrap.b32 	%r1765, %r1763, %r1763, 5;
	and.b32  	%r1766, %r1753, %r1764;
	not.b32 	%r1767, %r1753;
	and.b32  	%r1768, %r1754, %r1767;
	or.b32  	%r1769, %r1766, %r1768;
	add.s32 	%r1770, %r1769, %r1744;
	add.s32 	%r1771, %r1770, %r1765;
	add.s32 	%r1772, %r1771, %r1720;
	add.s32 	%r1773, %r1772, %r1334;
	shf.l.wrap.b32 	%r1774, %r1753, %r1753, 30;
	shf.l.wrap.b32 	%r1775, %r1773, %r1773, 5;
	and.b32  	%r1776, %r1763, %r1774;
	not.b32 	%r1777, %r1763;
	and.b32  	%r1778, %r1764, %r1777;
	or.b32  	%r1779, %r1776, %r1778;
	add.s32 	%r1780, %r1779, %r1754;
	add.s32 	%r1781, %r1780, %r1775;
	add.s32 	%r1782, %r1781, %r1720;
	add.s32 	%r1783, %r1782, %r1342;
	shf.l.wrap.b32 	%r1784, %r1763, %r1763, 30;
	shf.l.wrap.b32 	%r1785, %r1783, %r1783, 5;
	and.b32  	%r1786, %r1773, %r1784;
	not.b32 	%r1787, %r1773;
	and.b32  	%r1788, %r1774, %r1787;
	or.b32  	%r1789, %r1786, %r1788;
	add.s32 	%r1790, %r1789, %r1764;
	add.s32 	%r1791, %r1790, %r1785;
	add.s32 	%r1792, %r1791, %r1720;
	add.s32 	%r1793, %r1792, %r1358;
	shf.l.wrap.b32 	%r1794, %r1773, %r1773, 30;
	shf.l.wrap.b32 	%r1795, %r1793, %r1793, 5;
	and.b32  	%r1796, %r1783, %r1794;
	not.b32 	%r1797, %r1783;
	and.b32  	%r1798, %r1784, %r1797;
	or.b32  	%r1799, %r1796, %r1798;
	add.s32 	%r1800, %r1799, %r1774;
	add.s32 	%r1801, %r1800, %r1795;
	add.s32 	%r1802, %r1801, %r1720;
	add.s32 	%r1803, %r1802, %r1366;
	shf.l.wrap.b32 	%r1804, %r1783, %r1783, 30;
	shf.l.wrap.b32 	%r1805, %r1803, %r1803, 5;
	and.b32  	%r1806, %r1793, %r1804;
	not.b32 	%r1807, %r1793;
	and.b32  	%r1808, %r1794, %r1807;
	or.b32  	%r1809, %r1806, %r1808;
	add.s32 	%r1810, %r1809, %r1784;
	add.s32 	%r1811, %r1810, %r1805;
	add.s32 	%r1812, %r1811, %r1720;
	add.s32 	%r1813, %r1812, %r1382;
	shf.l.wrap.b32 	%r1814, %r1793, %r1793, 30;
	shf.l.wrap.b32 	%r1815, %r1813, %r1813, 5;
	and.b32  	%r1816, %r1803, %r1814;
	not.b32 	%r1817, %r1803;
	and.b32  	%r1818, %r1804, %r1817;
	or.b32  	%r1819, %r1816, %r1818;
	add.s32 	%r1820, %r1819, %r1794;
	add.s32 	%r1821, %r1820, %r1815;
	add.s32 	%r1822, %r1821, %r1720;
	add.s32 	%r1823, %r1822, %r1390;
	shf.l.wrap.b32 	%r1824, %r1803, %r1803, 30;
	shf.l.wrap.b32 	%r1825, %r1823, %r1823, 5;
	and.b32  	%r1826, %r1813, %r1824;
	not.b32 	%r1827, %r1813;
	and.b32  	%r1828, %r1814, %r1827;
	or.b32  	%r1829, %r1826, %r1828;
	add.s32 	%r1830, %r1829, %r1804;
	add.s32 	%r1831, %r1830, %r1825;
	add.s32 	%r1832, %r1831, %r1720;
	add.s32 	%r1833, %r1832, %r1406;
	shf.l.wrap.b32 	%r1834, %r1813, %r1813, 30;
	shf.l.wrap.b32 	%r1835, %r1833, %r1833, 5;
	and.b32  	%r1836, %r1823, %r1834;
	not.b32 	%r1837, %r1823;
	and.b32  	%r1838, %r1824, %r1837;
	or.b32  	%r1839, %r1836, %r1838;
	add.s32 	%r1840, %r1839, %r1814;
	add.s32 	%r1841, %r1840, %r1835;
	add.s32 	%r1842, %r1841, %r1720;
	add.s32 	%r1843, %r1842, %r1414;
	shf.l.wrap.b32 	%r1844, %r1823, %r1823, 30;
	shf.l.wrap.b32 	%r1845, %r1843, %r1843, 5;
	and.b32  	%r1846, %r1833, %r1844;
	not.b32 	%r1847, %r1833;
	and.b32  	%r1848, %r1834, %r1847;
	or.b32  	%r1849, %r1846, %r1848;
	add.s32 	%r1850, %r1849, %r1824;
	add.s32 	%r1851, %r1850, %r1845;
	add.s32 	%r1852, %r1851, %r1720;
	add.s32 	%r1853, %r1852, %r1430;
	shf.l.wrap.b32 	%r1854, %r1833, %r1833, 30;
	shf.l.wrap.b32 	%r1855, %r1853, %r1853, 5;
	and.b32  	%r1856, %r1843, %r1854;
	not.b32 	%r1857, %r1843;
	and.b32  	%r1858, %r1844, %r1857;
	or.b32  	%r1859, %r1856, %r1858;
	add.s32 	%r1860, %r1859, %r1834;
	add.s32 	%r1861, %r1860, %r1855;
	add.s32 	%r1862, %r1861, %r1720;
	add.s32 	%r1863, %r1862, %r1438;
	shf.l.wrap.b32 	%r1864, %r1843, %r1843, 30;
	shf.l.wrap.b32 	%r1865, %r1863, %r1863, 5;
	and.b32  	%r1866, %r1853, %r1864;
	not.b32 	%r1867, %r1853;
	and.b32  	%r1868, %r1854, %r1867;
	or.b32  	%r1869, %r1866, %r1868;
	add.s32 	%r1870, %r1869, %r1844;
	add.s32 	%r1871, %r1870, %r1865;
	add.s32 	%r1872, %r1871, %r1720;
	add.s32 	%r1873, %r1872, %r1454;
	shf.l.wrap.b32 	%r1874, %r1853, %r1853, 30;
	shf.l.wrap.b32 	%r1875, %r1873, %r1873, 5;
	and.b32  	%r1876, %r1863, %r1874;
	not.b32 	%r1877, %r1863;
	and.b32  	%r1878, %r1864, %r1877;
	or.b32  	%r1879, %r1876, %r1878;
	add.s32 	%r1880, %r1879, %r1854;
	add.s32 	%r1881, %r1880, %r1875;
	add.s32 	%r1882, %r1881, %r1720;
	add.s32 	%r1883, %r1882, %r1462;
	shf.l.wrap.b32 	%r1884, %r1863, %r1863, 30;
	shf.l.wrap.b32 	%r1885, %r1883, %r1883, 5;
	and.b32  	%r1886, %r1873, %r1884;
	not.b32 	%r1887, %r1873;
	and.b32  	%r1888, %r1874, %r1887;
	or.b32  	%r1889, %r1886, %r1888;
	add.s32 	%r1890, %r1889, %r1864;
	add.s32 	%r1891, %r1890, %r1885;
	add.s32 	%r1892, %r1891, %r1720;
	add.s32 	%r1893, %r1892, %r1466;
	shf.l.wrap.b32 	%r1894, %r1873, %r1873, 30;
	shf.l.wrap.b32 	%r1895, %r1893, %r1893, 5;
	and.b32  	%r1896, %r1883, %r1894;
	not.b32 	%r1897, %r1883;
	and.b32  	%r1898, %r1884, %r1897;
	or.b32  	%r1899, %r1896, %r1898;
	add.s32 	%r1900, %r1899, %r1874;
	add.s32 	%r1901, %r1900, %r1895;
	add.s32 	%r1902, %r1901, %r1720;
	add.s32 	%r1903, %r1902, %r1470;
	shf.l.wrap.b32 	%r1904, %r1883, %r1883, 30;
	shf.l.wrap.b32 	%r1905, %r1903, %r1903, 5;
	and.b32  	%r1906, %r1893, %r1904;
	not.b32 	%r1907, %r1893;
	and.b32  	%r1908, %r1894, %r1907;
	or.b32  	%r1909, %r1906, %r1908;
	add.s32 	%r1910, %r1909, %r1884;
	add.s32 	%r1911, %r1910, %r1905;
	add.s32 	%r1912, %r1911, %r1720;
	add.s32 	%r1913, %r1912, %r1474;
	shf.l.wrap.b32 	%r1914, %r1893, %r1893, 30;
	shf.l.wrap.b32 	%r1915, %r1913, %r1913, 5;
	and.b32  	%r1916, %r1903, %r1914;
	not.b32 	%r1917, %r1903;
	and.b32  	%r1918, %r1904, %r1917;
	or.b32  	%r1919, %r1916, %r1918;
	add.s32 	%r1920, %r1919, %r1894;
	add.s32 	%r1921, %r1920, %r1915;
	add.s32 	%r1922, %r1921, %r1720;
	add.s32 	%r1923, %r1922, %r1478;
	shf.l.wrap.b32 	%r1924, %r1903, %r1903, 30;
	ld.local.v2.u32 	{%r1925, %r1926}, [%rd1+104];
	shf.l.wrap.b32 	%r1927, %r1923, %r1923, 5;
	xor.b32  	%r1928, %r1924, %r1914;
	xor.b32  	%r1929, %r1928, %r1913;
	add.s32 	%r1930, %r1929, %r1904;
	add.s32 	%r1931, %r1930, %r1927;
	add.s32 	%r1932, %r1931, %r1925;
	add.s32 	%r1933, %r1932, %r1482;
	shf.l.wrap.b32 	%r1934, %r1913, %r1913, 30;
	shf.l.wrap.b32 	%r1935, %r1933, %r1933, 5;
	xor.b32  	%r1936, %r1934, %r1924;
	xor.b32  	%r1937, %r1936, %r1923;
	add.s32 	%r1938, %r1937, %r1914;
	add.s32 	%r1939, %r1938, %r1935;
	add.s32 	%r1940, %r1939, %r1925;
	add.s32 	%r1941, %r1940, %r1486;
	shf.l.wrap.b32 	%r1942, %r1923, %r1923, 30;
	shf.l.wrap.b32 	%r1943, %r1941, %r1941, 5;
	xor.b32  	%r1944, %r1942, %r1934;
	xor.b32  	%r1945, %r1944, %r1933;
	add.s32 	%r1946, %r1945, %r1924;
	add.s32 	%r1947, %r1946, %r1943;
	add.s32 	%r1948, %r1947, %r1925;
	add.s32 	%r1949, %r1948, %r1490;
	shf.l.wrap.b32 	%r1950, %r1933, %r1933, 30;
	shf.l.wrap.b32 	%r1951, %r1949, %r1949, 5;
	xor.b32  	%r1952, %r1950, %r1942;
	xor.b32  	%r1953, %r1952, %r1941;
	add.s32 	%r1954, %r1953, %r1934;
	add.s32 	%r1955, %r1954, %r1951;
	add.s32 	%r1956, %r1955, %r1925;
	add.s32 	%r1957, %r1956, %r1494;
	shf.l.wrap.b32 	%r1958, %r1941, %r1941, 30;
	shf.l.wrap.b32 	%r1959, %r1957, %r1957, 5;
	xor.b32  	%r1960, %r1958, %r1950;
	xor.b32  	%r1961, %r1960, %r1949;
	add.s32 	%r1962, %r1961, %r1942;
	add.s32 	%r1963, %r1962, %r1959;
	add.s32 	%r1964, %r1963, %r1925;
	add.s32 	%r1965, %r1964, %r1498;
	shf.l.wrap.b32 	%r1966, %r1949, %r1949, 30;
	shf.l.wrap.b32 	%r1967, %r1965, %r1965, 5;
	xor.b32  	%r1968, %r1966, %r1958;
	xor.b32  	%r1969, %r1968, %r1957;
	add.s32 	%r1970, %r1969, %r1950;
	add.s32 	%r1971, %r1970, %r1967;
	add.s32 	%r1972, %r1971, %r1925;
	add.s32 	%r1973, %r1972, %r1502;
	shf.l.wrap.b32 	%r1974, %r1957, %r1957, 30;
	shf.l.wrap.b32 	%r1975, %r1973, %r1973, 5;
	xor.b32  	%r1976, %r1974, %r1966;
	xor.b32  	%r1977, %r1976, %r1965;
	add.s32 	%r1978, %r1977, %r1958;
	add.s32 	%r1979, %r1978, %r1975;
	add.s32 	%r1980, %r1979, %r1925;
	add.s32 	%r1981, %r1980, %r1506;
	shf.l.wrap.b32 	%r1982, %r1965, %r1965, 30;
	shf.l.wrap.b32 	%r1983, %r1981, %r1981, 5;
	xor.b32  	%r1984, %r1982, %r1974;
	xor.b32  	%r1985, %r1984, %r1973;
	add.s32 	%r1986, %r1985, %r1966;
	add.s32 	%r1987, %r1986, %r1983;
	add.s32 	%r1988, %r1987, %r1925;
	add.s32 	%r1989, %r1988, %r1510;
	shf.l.wrap.b32 	%r1990, %r1973, %r1973, 30;
	shf.l.wrap.b32 	%r1991, %r1989, %r1989, 5;
	xor.b32  	%r1992, %r1990, %r1982;
	xor.b32  	%r1993, %r1992, %r1981;
	add.s32 	%r1994, %r1993, %r1974;
	add.s32 	%r1995, %r1994, %r1991;
	add.s32 	%r1996, %r1995, %r1925;
	add.s32 	%r1997, %r1996, %r1514;
	shf.l.wrap.b32 	%r1998, %r1981, %r1981, 30;
	shf.l.wrap.b32 	%r1999, %r1997, %r1997, 5;
	xor.b32  	%r2000, %r1998, %r1990;
	xor.b32  	%r2001, %r2000, %r1989;
	add.s32 	%r2002, %r2001, %r1982;
	add.s32 	%r2003, %r2002, %r1999;
	add.s32 	%r2004, %r2003, %r1925;
	add.s32 	%r2005, %r2004, %r1518;
	shf.l.wrap.b32 	%r2006, %r1989, %r1989, 30;
	shf.l.wrap.b32 	%r2007, %r2005, %r2005, 5;
	xor.b32  	%r2008, %r2006, %r1998;
	xor.b32  	%r2009, %r2008, %r1997;
	add.s32 	%r2010, %r2009, %r1990;
	add.s32 	%r2011, %r2010, %r2007;
	add.s32 	%r2012, %r2011, %r1925;
	add.s32 	%r2013, %r2012, %r1522;
	shf.l.wrap.b32 	%r2014, %r1997, %r1997, 30;
	shf.l.wrap.b32 	%r2015, %r2013, %r2013, 5;
	xor.b32  	%r2016, %r2014, %r2006;
	xor.b32  	%r2017, %r2016, %r2005;
	add.s32 	%r2018, %r2017, %r1998;
	add.s32 	%r2019, %r2018, %r2015;
	add.s32 	%r2020, %r2019, %r1925;
	add.s32 	%r2021, %r2020, %r1526;
	shf.l.wrap.b32 	%r2022, %r2005, %r2005, 30;
	shf.l.wrap.b32 	%r2023, %r2021, %r2021, 5;
	xor.b32  	%r2024, %r2022, %r2014;
	xor.b32  	%r2025, %r2024, %r2013;
	add.s32 	%r2026, %r2025, %r2006;
	add.s32 	%r2027, %r2026, %r2023;
	add.s32 	%r2028, %r2027, %r1925;
	add.s32 	%r2029, %r2028, %r1530;
	shf.l.wrap.b32 	%r2030, %r2013, %r2013, 30;
	shf.l.wrap.b32 	%r2031, %r2029, %r2029, 5;
	xor.b32  	%r2032, %r2030, %r2022;
	xor.b32  	%r2033, %r2032, %r2021;
	add.s32 	%r2034, %r2033, %r2014;
	add.s32 	%r2035, %r2034, %r2031;
	add.s32 	%r2036, %r2035, %r1925;
	add.s32 	%r2037, %r2036, %r1534;
	shf.l.wrap.b32 	%r2038, %r2021, %r2021, 30;
	shf.l.wrap.b32 	%r2039, %r2037, %r2037, 5;
	xor.b32  	%r2040, %r2038, %r2030;
	xor.b32  	%r2041, %r2040, %r2029;
	add.s32 	%r2042, %r2041, %r2022;
	add.s32 	%r2043, %r2042, %r2039;
	add.s32 	%r2044, %r2043, %r1925;
	add.s32 	%r2045, %r2044, %r1538;
	shf.l.wrap.b32 	%r2046, %r2029, %r2029, 30;
	shf.l.wrap.b32 	%r2047, %r2045, %r2045, 5;
	xor.b32  	%r2048, %r2046, %r2038;
	xor.b32  	%r2049, %r2048, %r2037;
	add.s32 	%r2050, %r2049, %r2030;
	add.s32 	%r2051, %r2050, %r2047;
	add.s32 	%r2052, %r2051, %r1925;
	add.s32 	%r2053, %r2052, %r1542;
	shf.l.wrap.b32 	%r2054, %r2037, %r2037, 30;
	shf.l.wrap.b32 	%r2055, %r2053, %r2053, 5;
	xor.b32  	%r2056, %r2054, %r2046;
	xor.b32  	%r2057, %r2056, %r2045;
	add.s32 	%r2058, %r2057, %r2038;
	add.s32 	%r2059, %r2058, %r2055;
	add.s32 	%r2060, %r2059, %r1925;
	add.s32 	%r2061, %r2060, %r1546;
	shf.l.wrap.b32 	%r2062, %r2045, %r2045, 30;
	shf.l.wrap.b32 	%r2063, %r2061, %r2061, 5;
	xor.b32  	%r2064, %r2062, %r2054;
	xor.b32  	%r2065, %r2064, %r2053;
	add.s32 	%r2066, %r2065, %r2046;
	add.s32 	%r2067, %r2066, %r2063;
	add.s32 	%r2068, %r2067, %r1925;
	add.s32 	%r2069, %r2068, %r1550;
	shf.l.wrap.b32 	%r2070, %r2053, %r2053, 30;
	shf.l.wrap.b32 	%r2071, %r2069, %r2069, 5;
	xor.b32  	%r2072, %r2070, %r2062;
	xor.b32  	%r2073, %r2072, %r2061;
	add.s32 	%r2074, %r2073, %r2054;
	add.s32 	%r2075, %r2074, %r2071;
	add.s32 	%r2076, %r2075, %r1925;
	add.s32 	%r2077, %r2076, %r1554;
	shf.l.wrap.b32 	%r2078, %r2061, %r2061, 30;
	shf.l.wrap.b32 	%r2079, %r2077, %r2077, 5;
	xor.b32  	%r2080, %r2078, %r2070;
	xor.b32  	%r2081, %r2080, %r2069;
	add.s32 	%r2082, %r2081, %r2062;
	add.s32 	%r2083, %r2082, %r2079;
	add.s32 	%r2084, %r2083, %r1925;
	add.s32 	%r2085, %r2084, %r1558;
	shf.l.wrap.b32 	%r2086, %r2069, %r2069, 30;
	shf.l.wrap.b32 	%r2087, %r2085, %r2085, 5;
	xor.b32  	%r2088, %r2086, %r2078;
	and.b32  	%r2089, %r2077, %r2088;
	and.b32  	%r2090, %r2086, %r2078;
	xor.b32  	%r2091, %r2089, %r2090;
	add.s32 	%r2092, %r2091, %r2070;
	add.s32 	%r2093, %r2092, %r2087;
	add.s32 	%r2094, %r2093, %r1926;
	add.s32 	%r2095, %r2094, %r1562;
	shf.l.wrap.b32 	%r2096, %r2077, %r2077, 30;
	shf.l.wrap.b32 	%r2097, %r2095, %r2095, 5;
	xor.b32  	%r2098, %r2096, %r2086;
	and.b32  	%r2099, %r2085, %r2098;
	and.b32  	%r2100, %r2096, %r2086;
	xor.b32  	%r2101, %r2099, %r2100;
	add.s32 	%r2102, %r2101, %r2078;
	add.s32 	%r2103, %r2102, %r2097;
	add.s32 	%r2104, %r2103, %r1926;
	add.s32 	%r2105, %r2104, %r1566;
	shf.l.wrap.b32 	%r2106, %r2085, %r2085, 30;
	shf.l.wrap.b32 	%r2107, %r2105, %r2105, 5;
	xor.b32  	%r2108, %r2106, %r2096;
	and.b32  	%r2109, %r2095, %r2108;
	and.b32  	%r2110, %r2106, %r2096;
	xor.b32  	%r2111, %r2109, %r2110;
	add.s32 	%r2112, %r2111, %r2086;
	add.s32 	%r2113, %r2112, %r2107;
	add.s32 	%r2114, %r2113, %r1926;
	add.s32 	%r2115, %r2114, %r1570;
	shf.l.wrap.b32 	%r2116, %r2095, %r2095, 30;
	shf.l.wrap.b32 	%r2117, %r2115, %r2115, 5;
	xor.b32  	%r2118, %r2116, %r2106;
	and.b32  	%r2119, %r2105, %r2118;
	and.b32  	%r2120, %r2116, %r2106;
	xor.b32  	%r2121, %r2119, %r2120;
	add.s32 	%r2122, %r2121, %r2096;
	add.s32 	%r2123, %r2122, %r2117;
	add.s32 	%r2124, %r2123, %r1926;
	add.s32 	%r2125, %r2124, %r1574;
	shf.l.wrap.b32 	%r2126, %r2105, %r2105, 30;
	shf.l.wrap.b32 	%r2127, %r2125, %r2125, 5;
	xor.b32  	%r2128, %r2126, %r2116;
	and.b32  	%r2129, %r2115, %r2128;
	and.b32  	%r2130, %r2126, %r2116;
	xor.b32  	%r2131, %r2129, %r2130;
	add.s32 	%r2132, %r2131, %r2106;
	add.s32 	%r2133, %r2132, %r2127;
	add.s32 	%r2134, %r2133, %r1926;
	add.s32 	%r2135, %r2134, %r1578;
	shf.l.wrap.b32 	%r2136, %r2115, %r2115, 30;
	shf.l.wrap.b32 	%r2137, %r2135, %r2135, 5;
	xor.b32  	%r2138, %r2136, %r2126;
	and.b32  	%r2139, %r2125, %r2138;
	and.b32  	%r2140, %r2136, %r2126;
	xor.b32  	%r2141, %r2139, %r2140;
	add.s32 	%r2142, %r2141, %r2116;
	add.s32 	%r2143, %r2142, %r2137;
	add.s32 	%r2144, %r2143, %r1926;
	add.s32 	%r2145, %r2144, %r1582;
	shf.l.wrap.b32 	%r2146, %r2125, %r2125, 30;
	shf.l.wrap.b32 	%r2147, %r2145, %r2145, 5;
	xor.b32  	%r2148, %r2146, %r2136;
	and.b32  	%r2149, %r2135, %r2148;
	and.b32  	%r2150, %r2146, %r2136;
	xor.b32  	%r2151, %r2149, %r2150;
	add.s32 	%r2152, %r2151, %r2126;
	add.s32 	%r2153, %r2152, %r2147;
	add.s32 	%r2154, %r2153, %r1926;
	add.s32 	%r2155, %r2154, %r1586;
	shf.l.wrap.b32 	%r2156, %r2135, %r2135, 30;
	shf.l.wrap.b32 	%r2157, %r2155, %r2155, 5;
	xor.b32  	%r2158, %r2156, %r2146;
	and.b32  	%r2159, %r2145, %r2158;
	and.b32  	%r2160, %r2156, %r2146;
	xor.b32  	%r2161, %r2159, %r2160;
	add.s32 	%r2162, %r2161, %r2136;
	add.s32 	%r2163, %r2162, %r2157;
	add.s32 	%r2164, %r2163, %r1926;
	add.s32 	%r2165, %r2164, %r1590;
	shf.l.wrap.b32 	%r2166, %r2145, %r2145, 30;
	shf.l.wrap.b32 	%r2167, %r2165, %r2165, 5;
	xor.b32  	%r2168, %r2166, %r2156;
	and.b32  	%r2169, %r2155, %r2168;
	and.b32  	%r2170, %r2166, %r2156;
	xor.b32  	%r2171, %r2169, %r2170;
	add.s32 	%r2172, %r2171, %r2146;
	add.s32 	%r2173, %r2172, %r2167;
	add.s32 	%r2174, %r2173, %r1926;
	add.s32 	%r2175, %r2174, %r1594;
	shf.l.wrap.b32 	%r2176, %r2155, %r2155, 30;
	shf.l.wrap.b32 	%r2177, %r2175, %r2175, 5;
	xor.b32  	%r2178, %r2176, %r2166;
	and.b32  	%r2179, %r2165, %r2178;
	and.b32  	%r2180, %r2176, %r2166;
	xor.b32  	%r2181, %r2179, %r2180;
	add.s32 	%r2182, %r2181, %r2156;
	add.s32 	%r2183, %r2182, %r2177;
	add.s32 	%r2184, %r2183, %r1926;
	add.s32 	%r2185, %r2184, %r1598;
	shf.l.wrap.b32 	%r2186, %r2165, %r2165, 30;
	shf.l.wrap.b32 	%r2187, %r2185, %r2185, 5;
	xor.b32  	%r2188, %r2186, %r2176;
	and.b32  	%r2189, %r2175, %r2188;
	and.b32  	%r2190, %r2186, %r2176;
	xor.b32  	%r2191, %r2189, %r2190;
	add.s32 	%r2192, %r2191, %r2166;
	add.s32 	%r2193, %r2192, %r2187;
	add.s32 	%r2194, %r2193, %r1926;
	add.s32 	%r2195, %r2194, %r1602;
	shf.l.wrap.b32 	%r2196, %r2175, %r2175, 30;
	shf.l.wrap.b32 	%r2197, %r2195, %r2195, 5;
	xor.b32  	%r2198, %r2196, %r2186;
	and.b32  	%r2199, %r2185, %r2198;
	and.b32  	%r2200, %r2196, %r2186;
	xor.b32  	%r2201, %r2199, %r2200;
	add.s32 	%r2202, %r2201, %r2176;
	add.s32 	%r2203, %r2202, %r2197;
	add.s32 	%r2204, %r2203, %r1926;
	add.s32 	%r2205, %r2204, %r1606;
	shf.l.wrap.b32 	%r2206, %r2185, %r2185, 30;
	shf.l.wrap.b32 	%r2207, %r2205, %r2205, 5;
	xor.b32  	%r2208, %r2206, %r2196;
	and.b32  	%r2209, %r2195, %r2208;
	and.b32  	%r2210, %r2206, %r2196;
	xor.b32  	%r2211, %r2209, %r2210;
	add.s32 	%r2212, %r2211, %r2186;
	add.s32 	%r2213, %r2212, %r2207;
	add.s32 	%r2214, %r2213, %r1926;
	add.s32 	%r2215, %r2214, %r1610;
	shf.l.wrap.b32 	%r2216, %r2195, %r2195, 30;
	shf.l.wrap.b32 	%r2217, %r2215, %r2215, 5;
	xor.b32  	%r2218, %r2216, %r2206;
	and.b32  	%r2219, %r2205, %r2218;
	and.b32  	%r2220, %r2216, %r2206;
	xor.b32  	%r2221, %r2219, %r2220;
	add.s32 	%r2222, %r2221, %r2196;
	add.s32 	%r2223, %r2222, %r2217;
	add.s32 	%r2224, %r2223, %r1926;
	add.s32 	%r2225, %r2224, %r1614;
	shf.l.wrap.b32 	%r2226, %r2205, %r2205, 30;
	shf.l.wrap.b32 	%r2227, %r2225, %r2225, 5;
	xor.b32  	%r2228, %r2226, %r2216;
	and.b32  	%r2229, %r2215, %r2228;
	and.b32  	%r2230, %r2226, %r2216;
	xor.b32  	%r2231, %r2229, %r2230;
	add.s32 	%r2232, %r2231, %r2206;
	add.s32 	%r2233, %r2232, %r2227;
	add.s32 	%r2234, %r2233, %r1926;
	add.s32 	%r2235, %r2234, %r1618;
	shf.l.wrap.b32 	%r2236, %r2215, %r2215, 30;
	shf.l.wrap.b32 	%r2237, %r2235, %r2235, 5;
	xor.b32  	%r2238, %r2236, %r2226;
	and.b32  	%r2239, %r2225, %r2238;
	and.b32  	%r2240, %r2236, %r2226;
	xor.b32  	%r2241, %r2239, %r2240;
	add.s32 	%r2242, %r2241, %r2216;
	add.s32 	%r2243, %r2242, %r2237;
	add.s32 	%r2244, %r2243, %r1926;
	add.s32 	%r2245, %r2244, %r1622;
	shf.l.wrap.b32 	%r2246, %r2225, %r2225, 30;
	shf.l.wrap.b32 	%r2247, %r2245, %r2245, 5;
	xor.b32  	%r2248, %r2246, %r2236;
	and.b32  	%r2249, %r2235, %r2248;
	and.b32  	%r2250, %r2246, %r2236;
	xor.b32  	%r2251, %r2249, %r2250;
	add.s32 	%r2252, %r2251, %r2226;
	add.s32 	%r2253, %r2252, %r2247;
	add.s32 	%r2254, %r2253, %r1926;
	add.s32 	%r2255, %r2254, %r1626;
	shf.l.wrap.b32 	%r2256, %r2235, %r2235, 30;
	shf.l.wrap.b32 	%r2257, %r2255, %r2255, 5;
	xor.b32  	%r2258, %r2256, %r2246;
	and.b32  	%r2259, %r2245, %r2258;
	and.b32  	%r2260, %r2256, %r2246;
	xor.b32  	%r2261, %r2259, %r2260;
	add.s32 	%r2262, %r2261, %r2236;
	add.s32 	%r2263, %r2262, %r2257;
	add.s32 	%r2264, %r2263, %r1926;
	add.s32 	%r2265, %r2264, %r1630;
	shf.l.wrap.b32 	%r2266, %r2245, %r2245, 30;
	shf.l.wrap.b32 	%r2267, %r2265, %r2265, 5;
	xor.b32  	%r2268, %r2266, %r2256;
	and.b32  	%r2269, %r2255, %r2268;
	and.b32  	%r2270, %r2266, %r2256;
	xor.b32  	%r2271, %r2269, %r2270;
	add.s32 	%r2272, %r2271, %r2246;
	add.s32 	%r2273, %r2272, %r2267;
	add.s32 	%r2274, %r2273, %r1926;
	add.s32 	%r2275, %r2274, %r1634;
	shf.l.wrap.b32 	%r2276, %r2255, %r2255, 30;
	shf.l.wrap.b32 	%r2277, %r2275, %r2275, 5;
	xor.b32  	%r2278, %r2276, %r2266;
	and.b32  	%r2279, %r2265, %r2278;
	and.b32  	%r2280, %r2276, %r2266;
	xor.b32  	%r2281, %r2279, %r2280;
	add.s32 	%r2282, %r2281, %r2256;
	add.s32 	%r2283, %r2282, %r2277;
	add.s32 	%r2284, %r2283, %r1926;
	add.s32 	%r2285, %r2284, %r1638;
	shf.l.wrap.b32 	%r2286, %r2265, %r2265, 30;
	ld.local.u32 	%r2287, [%rd1+112];
	shf.l.wrap.b32 	%r2288, %r2285, %r2285, 5;
	xor.b32  	%r2289, %r2286, %r2276;
	xor.b32  	%r2290, %r2289, %r2275;
	add.s32 	%r2291, %r2290, %r2266;
	add.s32 	%r2292, %r2291, %r2288;
	add.s32 	%r2293, %r2292, %r2287;
	add.s32 	%r2294, %r2293, %r1642;
	shf.l.wrap.b32 	%r2295, %r2275, %r2275, 30;
	shf.l.wrap.b32 	%r2296, %r2294, %r2294, 5;
	xor.b32  	%r2297, %r2295, %r2286;
	xor.b32  	%r2298, %r2297, %r2285;
	add.s32 	%r2299, %r2298, %r2276;
	add.s32 	%r2300, %r2299, %r2296;
	add.s32 	%r2301, %r2300, %r2287;
	add.s32 	%r2302, %r2301, %r1646;
	shf.l.wrap.b32 	%r2303, %r2285, %r2285, 30;
	shf.l.wrap.b32 	%r2304, %r2302, %r2302, 5;
	xor.b32  	%r2305, %r2303, %r2295;
	xor.b32  	%r2306, %r2305, %r2294;
	add.s32 	%r2307, %r2306, %r2286;
	add.s32 	%r2308, %r2307, %r2304;
	add.s32 	%r2309, %r2308, %r2287;
	add.s32 	%r2310, %r2309, %r1650;
	shf.l.wrap.b32 	%r2311, %r2294, %r2294, 30;
	shf.l.wrap.b32 	%r2312, %r2310, %r2310, 5;
	xor.b32  	%r2313, %r2311, %r2303;
	xor.b32  	%r2314, %r2313, %r2302;
	add.s32 	%r2315, %r2314, %r2295;
	add.s32 	%r2316, %r2315, %r2312;
	add.s32 	%r2317, %r2316, %r2287;
	add.s32 	%r2318, %r2317, %r1654;
	shf.l.wrap.b32 	%r2319, %r2302, %r2302, 30;
	shf.l.wrap.b32 	%r2320, %r2318, %r2318, 5;
	xor.b32  	%r2321, %r2319, %r2311;
	xor.b32  	%r2322, %r2321, %r2310;
	add.s32 	%r2323, %r2322, %r2303;
	add.s32 	%r2324, %r2323, %r2320;
	add.s32 	%r2325, %r2324, %r2287;
	add.s32 	%r2326, %r2325, %r1658;
	shf.l.wrap.b32 	%r2327, %r2310, %r2310, 30;
	shf.l.wrap.b32 	%r2328, %r2326, %r2326, 5;
	xor.b32  	%r2329, %r2327, %r2319;
	xor.b32  	%r2330, %r2329, %r2318;
	add.s32 	%r2331, %r2330, %r2311;
	add.s32 	%r2332, %r2331, %r2328;
	add.s32 	%r2333, %r2332, %r2287;
	add.s32 	%r2334, %r2333, %r1662;
	shf.l.wrap.b32 	%r2335, %r2318, %r2318, 30;
	shf.l.wrap.b32 	%r2336, %r2334, %r2334, 5;
	xor.b32  	%r2337, %r2335, %r2327;
	xor.b32  	%r2338, %r2337, %r2326;
	add.s32 	%r2339, %r2338, %r2319;
	add.s32 	%r2340, %r2339, %r2336;
	add.s32 	%r2341, %r2340, %r2287;
	add.s32 	%r2342, %r2341, %r1666;
	shf.l.wrap.b32 	%r2343, %r2326, %r2326, 30;
	shf.l.wrap.b32 	%r2344, %r2342, %r2342, 5;
	xor.b32  	%r2345, %r2343, %r2335;
	xor.b32  	%r2346, %r2345, %r2334;
	add.s32 	%r2347, %r2346, %r2327;
	add.s32 	%r2348, %r2347, %r2344;
	add.s32 	%r2349, %r2348, %r2287;
	add.s32 	%r2350, %r2349, %r1670;
	shf.l.wrap.b32 	%r2351, %r2334, %r2334, 30;
	shf.l.wrap.b32 	%r2352, %r2350, %r2350, 5;
	xor.b32  	%r2353, %r2351, %r2343;
	xor.b32  	%r2354, %r2353, %r2342;
	add.s32 	%r2355, %r2354, %r2335;
	add.s32 	%r2356, %r2355, %r2352;
	add.s32 	%r2357, %r2356, %r2287;
	add.s32 	%r2358, %r2357, %r1674;
	shf.l.wrap.b32 	%r2359, %r2342, %r2342, 30;
	shf.l.wrap.b32 	%r2360, %r2358, %r2358, 5;
	xor.b32  	%r2361, %r2359, %r2351;
	xor.b32  	%r2362, %r2361, %r2350;
	add.s32 	%r2363, %r2362, %r2343;
	add.s32 	%r2364, %r2363, %r2360;
	add.s32 	%r2365, %r2364, %r2287;
	add.s32 	%r2366, %r2365, %r1678;
	shf.l.wrap.b32 	%r2367, %r2350, %r2350, 30;
	shf.l.wrap.b32 	%r2368, %r2366, %r2366, 5;
	xor.b32  	%r2369, %r2367, %r2359;
	xor.b32  	%r2370, %r2369, %r2358;
	add.s32 	%r2371, %r2370, %r2351;
	add.s32 	%r2372, %r2371, %r2368;
	add.s32 	%r2373, %r2372, %r2287;
	add.s32 	%r2374, %r2373, %r1682;
	shf.l.wrap.b32 	%r2375, %r2358, %r2358, 30;
	shf.l.wrap.b32 	%r2376, %r2374, %r2374, 5;
	xor.b32  	%r2377, %r2375, %r2367;
	xor.b32  	%r2378, %r2377, %r2366;
	add.s32 	%r2379, %r2378, %r2359;
	add.s32 	%r2380, %r2379, %r2376;
	add.s32 	%r2381, %r2380, %r2287;
	add.s32 	%r2382, %r2381, %r1686;
	shf.l.wrap.b32 	%r2383, %r2366, %r2366, 30;
	shf.l.wrap.b32 	%r2384, %r2382, %r2382, 5;
	xor.b32  	%r2385, %r2383, %r2375;
	xor.b32  	%r2386, %r2385, %r2374;
	add.s32 	%r2387, %r2386, %r2367;
	add.s32 	%r2388, %r2387, %r2384;
	add.s32 	%r2389, %r2388, %r2287;
	add.s32 	%r2390, %r2389, %r1690;
	shf.l.wrap.b32 	%r2391, %r2374, %r2374, 30;
	shf.l.wrap.b32 	%r2392, %r2390, %r2390, 5;
	xor.b32  	%r2393, %r2391, %r2383;
	xor.b32  	%r2394, %r2393, %r2382;
	add.s32 	%r2395, %r2394, %r2375;
	add.s32 	%r2396, %r2395, %r2392;
	add.s32 	%r2397, %r2396, %r2287;
	add.s32 	%r2398, %r2397, %r1694;
	shf.l.wrap.b32 	%r2399, %r2382, %r2382, 30;
	shf.l.wrap.b32 	%r2400, %r2398, %r2398, 5;
	xor.b32  	%r2401, %r2399, %r2391;
	xor.b32  	%r2402, %r2401, %r2390;
	add.s32 	%r2403, %r2402, %r2383;
	add.s32 	%r2404, %r2403, %r2400;
	add.s32 	%r2405, %r2404, %r2287;
	add.s32 	%r2406, %r2405, %r1698;
	shf.l.wrap.b32 	%r2407, %r2390, %r2390, 30;
	shf.l.wrap.b32 	%r2408, %r2406, %r2406, 5;
	xor.b32  	%r2409, %r2407, %r2399;
	xor.b32  	%r2410, %r2409, %r2398;
	add.s32 	%r2411, %r2410, %r2391;
	add.s32 	%r2412, %r2411, %r2408;
	add.s32 	%r2413, %r2412, %r2287;
	add.s32 	%r2414, %r2413, %r1702;
	shf.l.wrap.b32 	%r2415, %r2398, %r2398, 30;
	shf.l.wrap.b32 	%r2416, %r2414, %r2414, 5;
	xor.b32  	%r2417, %r2415, %r2407;
	xor.b32  	%r2418, %r2417, %r2406;
	add.s32 	%r2419, %r2418, %r2399;
	add.s32 	%r2420, %r2419, %r2416;
	add.s32 	%r2421, %r2420, %r2287;
	add.s32 	%r2422, %r2421, %r1706;
	shf.l.wrap.b32 	%r2423, %r2406, %r2406, 30;
	shf.l.wrap.b32 	%r2424, %r2422, %r2422, 5;
	xor.b32  	%r2425, %r2423, %r2415;
	xor.b32  	%r2426, %r2425, %r2414;
	add.s32 	%r2427, %r2426, %r2407;
	add.s32 	%r2428, %r2427, %r2424;
	add.s32 	%r2429, %r2428, %r2287;
	add.s32 	%r2430, %r2429, %r1710;
	shf.l.wrap.b32 	%r2431, %r2414, %r2414, 30;
	shf.l.wrap.b32 	%r2432, %r2430, %r2430, 5;
	xor.b32  	%r2433, %r2431, %r2423;
	xor.b32  	%r2434, %r2433, %r2422;
	add.s32 	%r2435, %r2434, %r2415;
	add.s32 	%r2436, %r2435, %r2432;
	add.s32 	%r2437, %r2436, %r2287;
	add.s32 	%r2438, %r2437, %r1714;
	shf.l.wrap.b32 	%r2439, %r2422, %r2422, 30;
	shf.l.wrap.b32 	%r2440, %r2438, %r2438, 5;
	xor.b32  	%r2441, %r2439, %r2431;
	xor.b32  	%r2442, %r2441, %r2430;
	add.s32 	%r2443, %r2442, %r2423;
	add.s32 	%r2444, %r2443, %r2440;
	add.s32 	%r2445, %r2444, %r2287;
	add.s32 	%r2446, %r2445, %r1718;
	shf.l.wrap.b32 	%r2447, %r2430, %r2430, 30;
	add.s32 	%r2448, %r1721, %r2446;
	add.s32 	%r2449, %r1722, %r2438;
	st.local.v2.u32 	[%rd1+80], {%r2448, %r2449};
	add.s32 	%r2450, %r1723, %r2447;
	add.s32 	%r2451, %r1724, %r2439;
	st.local.v2.u32 	[%rd1+88], {%r2450, %r2451};
	add.s32 	%r2452, %r1719, %r2431;
	st.local.u32 	[%rd1+96], %r2452;
$L__BB0_34:
	ld.local.u32 	%r2454, [%rd1+64];
	shl.b32 	%r2455, %r2454, 3;
	cvt.u64.u32 	%rd95, %r2455;
	ld.local.u64 	%rd96, [%rd1+72];
	add.s64 	%rd97, %rd96, %rd95;
	shr.u64 	%rd98, %rd97, 40;
	shr.u64 	%rd99, %rd97, 48;
	ld.local.v2.b32 	{%r2456, %r2457}, [%rd1];
	bfe.u32 	%r2458, %r2457, 16, 8;
	cvt.u16.u32 	%rs79, %r2458;
	bfe.u32 	%r2459, %r2457, 8, 8;
	bfe.u32 	%r2460, %r2457, 0, 8;
	bfe.u32 	%r2461, %r2456, 16, 8;
	cvt.u16.u32 	%rs80, %r2461;
	bfe.u32 	%r2462, %r2456, 8, 8;
	bfe.u32 	%r2463, %r2456, 0, 8;
	shl.b32 	%r2464, %r2463, 24;
	shl.b32 	%r2465, %r2462, 16;
	and.b32  	%r2466, %r2465, 16711680;
	or.b32  	%r2467, %r2466, %r2464;
	and.b16  	%rs81, %rs80, 255;
	mul.wide.u16 	%r2468, %rs81, 256;
	or.b32  	%r2469, %r2467, %r2468;
	bfe.u32 	%r2470, %r2456, 24, 8;
	or.b32  	%r2471, %r2469, %r2470;
	shl.b32 	%r2472, %r2460, 24;
	shl.b32 	%r2473, %r2459, 16;
	and.b32  	%r2474, %r2473, 16711680;
	or.b32  	%r2475, %r2474, %r2472;
	and.b16  	%rs82, %rs79, 255;
	mul.wide.u16 	%r2476, %rs82, 256;
	or.b32  	%r2477, %r2475, %r2476;
	bfe.u32 	%r2478, %r2457, 24, 8;
	or.b32  	%r2479, %r2477, %r2478;
	ld.local.v2.b32 	{%r2480, %r2481}, [%rd1+8];
	bfe.u32 	%r2482, %r2481, 16, 8;
	cvt.u16.u32 	%rs83, %r2482;
	bfe.u32 	%r2483, %r2481, 8, 8;
	bfe.u32 	%r2484, %r2481, 0, 8;
	bfe.u32 	%r2485, %r2480, 16, 8;
	cvt.u16.u32 	%rs84, %r2485;
	bfe.u32 	%r2486, %r2480, 8, 8;
	bfe.u32 	%r2487, %r2480, 0, 8;
	shl.b32 	%r2488, %r2487, 24;
	shl.b32 	%r2489, %r2486, 16;
	and.b32  	%r2490, %r2489, 16711680;
	or.b32  	%r2491, %r2490, %r2488;
	and.b16  	%rs85, %rs84, 255;
	mul.wide.u16 	%r2492, %rs85, 256;
	or.b32  	%r2493, %r2491, %r2492;
	bfe.u32 	%r2494, %r2480, 24, 8;
	or.b32  	%r2495, %r2493, %r2494;
	shl.b32 	%r2496, %r2484, 24;
	shl.b32 	%r2497, %r2483, 16;
	and.b32  	%r2498, %r2497, 16711680;
	or.b32  	%r2499, %r2498, %r2496;
	and.b16  	%rs86, %rs83, 255;
	mul.wide.u16 	%r2500, %rs86, 256;
	or.b32  	%r2501, %r2499, %r2500;
	bfe.u32 	%r2502, %r2481, 24, 8;
	or.b32  	%r2503, %r2501, %r2502;
	ld.local.v2.b32 	{%r2504, %r2505}, [%rd1+16];
	bfe.u32 	%r2506, %r2505, 16, 8;
	cvt.u16.u32 	%rs87, %r2506;
	bfe.u32 	%r2507, %r2505, 8, 8;
	bfe.u32 	%r2508, %r2505, 0, 8;
	bfe.u32 	%r2509, %r2504, 16, 8;
	cvt.u16.u32 	%rs88, %r2509;
	bfe.u32 	%r2510, %r2504, 8, 8;
	bfe.u32 	%r2511, %r2504, 0, 8;
	shl.b32 	%r2512, %r2511, 24;
	shl.b32 	%r2513, %r2510, 16;
	and.b32  	%r2514, %r2513, 16711680;
	or.b32  	%r2515, %r2514, %r2512;
	and.b16  	%rs89, %rs88, 255;
	mul.wide.u16 	%r2516, %rs89, 256;
	or.b32  	%r2517, %r2515, %r2516;
	bfe.u32 	%r2518, %r2504, 24, 8;
	or.b32  	%r2519, %r2517, %r2518;
	shl.b32 	%r2520, %r2508, 24;
	shl.b32 	%r2521, %r2507, 16;
	and.b32  	%r2522, %r2521, 16711680;
	or.b32  	%r2523, %r2522, %r2520;
	and.b16  	%rs90, %rs87, 255;
	mul.wide.u16 	%r2524, %rs90, 256;
	or.b32  	%r2525, %r2523, %r2524;
	bfe.u32 	%r2526, %r2505, 24, 8;
	or.b32  	%r2527, %r2525, %r2526;
	ld.local.v2.b32 	{%r2528, %r2529}, [%rd1+24];
	bfe.u32 	%r2530, %r2529, 16, 8;
	cvt.u16.u32 	%rs91, %r2530;
	bfe.u32 	%r2531, %r2529, 8, 8;
	bfe.u32 	%r2532, %r2529, 0, 8;
	bfe.u32 	%r2533, %r2528, 16, 8;
	cvt.u16.u32 	%rs92, %r2533;
	bfe.u32 	%r2534, %r2528, 8, 8;
	bfe.u32 	%r2535, %r2528, 0, 8;
	shl.b32 	%r2536, %r2535, 24;
	shl.b32 	%r2537, %r2534, 16;
	and.b32  	%r2538, %r2537, 16711680;
	or.b32  	%r2539, %r2538, %r2536;
	and.b16  	%rs93, %rs92, 255;
	mul.wide.u16 	%r2540, %rs93, 256;
	or.b32  	%r2541, %r2539, %r2540;
	bfe.u32 	%r2542, %r2528, 24, 8;
	or.b32  	%r2543, %r2541, %r2542;
	shl.b32 	%r2544, %r2532, 24;
	shl.b32 	%r2545, %r2531, 16;
	and.b32  	%r2546, %r2545, 16711680;
	or.b32  	%r2547, %r2546, %r2544;
	and.b16  	%rs94, %rs91, 255;
	mul.wide.u16 	%r2548, %rs94, 256;
	or.b32  	%r2549, %r2547, %r2548;
	bfe.u32 	%r2550, %r2529, 24, 8;
	or.b32  	%r2551, %r2549, %r2550;
	ld.local.v2.b32 	{%r2552, %r2553}, [%rd1+32];
	bfe.u32 	%r2554, %r2553, 16, 8;
	cvt.u16.u32 	%rs95, %r2554;
	bfe.u32 	%r2555, %r2553, 8, 8;
	bfe.u32 	%r2556, %r2553, 0, 8;
	bfe.u32 	%r2557, %r2552, 16, 8;
	cvt.u16.u32 	%rs96, %r2557;
	bfe.u32 	%r2558, %r2552, 8, 8;
	bfe.u32 	%r2559, %r2552, 0, 8;
	shl.b32 	%r2560, %r2559, 24;
	shl.b32 	%r2561, %r2558, 16;
	and.b32  	%r2562, %r2561, 16711680;
	or.b32  	%r2563, %r2562, %r2560;
	and.b16  	%rs97, %rs96, 255;
	mul.wide.u16 	%r2564, %rs97, 256;
	or.b32  	%r2565, %r2563, %r2564;
	bfe.u32 	%r2566, %r2552, 24, 8;
	or.b32  	%r2567, %r2565, %r2566;
	shl.b32 	%r2568, %r2556, 24;
	shl.b32 	%r2569, %r2555, 16;
	and.b32  	%r2570, %r2569, 16711680;
	or.b32  	%r2571, %r2570, %r2568;
	and.b16  	%rs98, %rs95, 255;
	mul.wide.u16 	%r2572, %rs98, 256;
	or.b32  	%r2573, %r2571, %r2572;
	bfe.u32 	%r2574, %r2553, 24, 8;
	or.b32  	%r2575, %r2573, %r2574;
	ld.local.v2.b32 	{%r2576, %r2577}, [%rd1+40];
	bfe.u32 	%r2578, %r2577, 16, 8;
	cvt.u16.u32 	%rs99, %r2578;
	bfe.u32 	%r2579, %r2577, 8, 8;
	bfe.u32 	%r2580, %r2577, 0, 8;
	bfe.u32 	%r2581, %r2576, 16, 8;
	cvt.u16.u32 	%rs100, %r2581;
	bfe.u32 	%r2582, %r2576, 8, 8;
	bfe.u32 	%r2583, %r2576, 0, 8;
	shl.b32 	%r2584, %r2583, 24;
	shl.b32 	%r2585, %r2582, 16;
	and.b32  	%r2586, %r2585, 16711680;
	or.b32  	%r2587, %r2586, %r2584;
	and.b16  	%rs101, %rs100, 255;
	mul.wide.u16 	%r2588, %rs101, 256;
	or.b32  	%r2589, %r2587, %r2588;
	bfe.u32 	%r2590, %r2576, 24, 8;
	or.b32  	%r2591, %r2589, %r2590;
	shl.b32 	%r2592, %r2580, 24;
	shl.b32 	%r2593, %r2579, 16;
	and.b32  	%r2594, %r2593, 16711680;
	or.b32  	%r2595, %r2594, %r2592;
	and.b16  	%rs102, %rs99, 255;
	mul.wide.u16 	%r2596, %rs102, 256;
	or.b32  	%r2597, %r2595, %r2596;
	bfe.u32 	%r2598, %r2577, 24, 8;
	or.b32  	%r2599, %r2597, %r2598;
	ld.local.v2.b32 	{%r2600, %r2601}, [%rd1+48];
	bfe.u32 	%r2602, %r2601, 16, 8;
	cvt.u16.u32 	%rs103, %r2602;
	bfe.u32 	%r2603, %r2601, 8, 8;
	bfe.u32 	%r2604, %r2601, 0, 8;
	bfe.u32 	%r2605, %r2600, 16, 8;
	cvt.u16.u32 	%rs104, %r2605;
	bfe.u32 	%r2606, %r2600, 8, 8;
	bfe.u32 	%r2607, %r2600, 0, 8;
	shl.b32 	%r2608, %r2607, 24;
	shl.b32 	%r2609, %r2606, 16;
	and.b32  	%r2610, %r2609, 16711680;
	or.b32  	%r2611, %r2610, %r2608;
	and.b16  	%rs105, %rs104, 255;
	mul.wide.u16 	%r2612, %rs105, 256;
	or.b32  	%r2613, %r2611, %r2612;
	bfe.u32 	%r2614, %r2600, 24, 8;
	or.b32  	%r2615, %r2613, %r2614;
	shl.b32 	%r2616, %r2604, 24;
	shl.b32 	%r2617, %r2603, 16;
	and.b32  	%r2618, %r2617, 16711680;
	or.b32  	%r2619, %r2618, %r2616;
	and.b16  	%rs106, %rs103, 255;
	mul.wide.u16 	%r2620, %rs106, 256;
	or.b32  	%r2621, %r2619, %r2620;
	bfe.u32 	%r2622, %r2601, 24, 8;
	or.b32  	%r2623, %r2621, %r2622;
	{ .reg .b32 tmp; mov.b64 {tmp, %r2624}, %rd97; }
	and.b32  	%r2625, %r2624, -16777216;
	cvt.u32.u64 	%r2626, %rd99;
	shl.b32 	%r2627, %r2626, 16;
	and.b32  	%r2628, %r2627, 16711680;
	or.b32  	%r2629, %r2628, %r2625;
	cvt.u32.u64 	%r2630, %rd98;
	shl.b32 	%r2631, %r2630, 8;
	and.b32  	%r2632, %r2631, 65280;
	or.b32  	%r2633, %r2629, %r2632;
	and.b32  	%r2634, %r2624, 255;
	or.b32  	%r2635, %r2633, %r2634;
	cvt.u32.u64 	%r2636, %rd97;
	xor.b32  	%r2637, %r2567, %r2623;
	xor.b32  	%r2638, %r2637, %r2495;
	xor.b32  	%r2639, %r2638, %r2471;
	shf.l.wrap.b32 	%r2640, %r2639, %r2639, 1;
	xor.b32  	%r2641, %r2575, %r2635;
	xor.b32  	%r2642, %r2641, %r2503;
	xor.b32  	%r2643, %r2642, %r2479;
	shf.l.wrap.b32 	%r2644, %r2643, %r2643, 1;
	xor.b32  	%r2645, %r2591, %r2636;
	xor.b32  	%r2646, %r2645, %r2519;
	xor.b32  	%r2647, %r2646, %r2495;
	shf.l.wrap.b32 	%r2648, %r2647, %r2647, 1;
	xor.b32  	%r2649, %r2599, %r2640;
	xor.b32  	%r2650, %r2649, %r2527;
	xor.b32  	%r2651, %r2650, %r2503;
	shf.l.wrap.b32 	%r2652, %r2651, %r2651, 1;
	xor.b32  	%r2653, %r2615, %r2644;
	xor.b32  	%r2654, %r2653, %r2543;
	xor.b32  	%r2655, %r2654, %r2519;
	shf.l.wrap.b32 	%r2656, %r2655, %r2655, 1;
	xor.b32  	%r2657, %r2623, %r2648;
	xor.b32  	%r2658, %r2657, %r2551;
	xor.b32  	%r2659, %r2658, %r2527;
	shf.l.wrap.b32 	%r2660, %r2659, %r2659, 1;
	xor.b32  	%r2661, %r2635, %r2652;
	xor.b32  	%r2662, %r2661, %r2567;
	xor.b32  	%r2663, %r2662, %r2543;
	shf.l.wrap.b32 	%r2664, %r2663, %r2663, 1;
	xor.b32  	%r2665, %r2636, %r2656;
	xor.b32  	%r2666, %r2665, %r2575;
	xor.b32  	%r2667, %r2666, %r2551;
	shf.l.wrap.b32 	%r2668, %r2667, %r2667, 1;
	xor.b32  	%r2669, %r2640, %r2660;
	xor.b32  	%r2670, %r2669, %r2591;
	xor.b32  	%r2671, %r2670, %r2567;
	shf.l.wrap.b32 	%r2672, %r2671, %r2671, 1;
	xor.b32  	%r2673, %r2644, %r2664;
	xor.b32  	%r2674, %r2673, %r2599;
	xor.b32  	%r2675, %r2674, %r2575;
	shf.l.wrap.b32 	%r2676, %r2675, %r2675, 1;
	xor.b32  	%r2677, %r2648, %r2668;
	xor.b32  	%r2678, %r2677, %r2615;
	xor.b32  	%r2679, %r2678, %r2591;
	shf.l.wrap.b32 	%r2680, %r2679, %r2679, 1;
	xor.b32  	%r2681, %r2652, %r2672;
	xor.b32  	%r2682, %r2681, %r2623;
	xor.b32  	%r2683, %r2682, %r2599;
	shf.l.wrap.b32 	%r2684, %r2683, %r2683, 1;
	xor.b32  	%r2685, %r2656, %r2676;
	xor.b32  	%r2686, %r2685, %r2635;
	xor.b32  	%r2687, %r2686, %r2615;
	shf.l.wrap.b32 	%r2688, %r2687, %r2687, 1;
	xor.b32  	%r2689, %r2660, %r2680;
	xor.b32  	%r2690, %r2689, %r2636;
	xor.b32  	%r2691, %r2690, %r2623;
	shf.l.wrap.b32 	%r2692, %r2691, %r2691, 1;
	xor.b32  	%r2693, %r2664, %r2684;
	xor.b32  	%r2694, %r2693, %r2640;
	xor.b32  	%r2695, %r2694, %r2635;
	shf.l.wrap.b32 	%r2696, %r2695, %r2695, 1;
	xor.b32  	%r2697, %r2668, %r2688;
	xor.b32  	%r2698, %r2697, %r2644;
	xor.b32  	%r2699, %r2698, %r2636;
	shf.l.wrap.b32 	%r2700, %r2699, %r2699, 1;
	xor.b32  	%r2701, %r2672, %r2692;
	xor.b32  	%r2702, %r2701, %r2648;
	xor.b32  	%r2703, %r2702, %r2640;
	shf.l.wrap.b32 	%r2704, %r2703, %r2703, 1;
	xor.b32  	%r2705, %r2676, %r2696;
	xor.b32  	%r2706, %r2705, %r2652;
	xor.b32  	%r2707, %r2706, %r2644;
	shf.l.wrap.b32 	%r2708, %r2707, %r2707, 1;
	xor.b32  	%r2709, %r2680, %r2700;
	xor.b32  	%r2710, %r2709, %r2656;
	xor.b32  	%r2711, %r2710, %r2648;
	shf.l.wrap.b32 	%r2712, %r2711, %r2711, 1;
	xor.b32  	%r2713, %r2684, %r2704;
	xor.b32  	%r2714, %r2713, %r2660;
	xor.b32  	%r2715, %r2714, %r2652;
	shf.l.wrap.b32 	%r2716, %r2715, %r2715, 1;
	xor.b32  	%r2717, %r2688, %r2708;
	xor.b32  	%r2718, %r2717, %r2664;
	xor.b32  	%r2719, %r2718, %r2656;
	shf.l.wrap.b32 	%r2720, %r2719, %r2719, 1;
	xor.b32  	%r2721, %r2692, %r2712;
	xor.b32  	%r2722, %r2721, %r2668;
	xor.b32  	%r2723, %r2722, %r2660;
	shf.l.wrap.b32 	%r2724, %r2723, %r2723, 1;
	xor.b32  	%r2725, %r2696, %r2716;
	xor.b32  	%r2726, %r2725, %r2672;
	xor.b32  	%r2727, %r2726, %r2664;
	shf.l.wrap.b32 	%r2728, %r2727, %r2727, 1;
	xor.b32  	%r2729, %r2700, %r2720;
	xor.b32  	%r2730, %r2729, %r2676;
	xor.b32  	%r2731, %r2730, %r2668;
	shf.l.wrap.b32 	%r2732, %r2731, %r2731, 1;
	xor.b32  	%r2733, %r2704, %r2724;
	xor.b32  	%r2734, %r2733, %r2680;
	xor.b32  	%r2735, %r2734, %r2672;
	shf.l.wrap.b32 	%r2736, %r2735, %r2735, 1;
	xor.b32  	%r2737, %r2708, %r2728;
	xor.b32  	%r2738, %r2737, %r2684;
	xor.b32  	%r2739, %r2738, %r2676;
	shf.l.wrap.b32 	%r2740, %r2739, %r2739, 1;
	xor.b32  	%r2741, %r2712, %r2732;
	xor.b32  	%r2742, %r2741, %r2688;
	xor.b32  	%r2743, %r2742, %r2680;
	shf.l.wrap.b32 	%r2744, %r2743, %r2743, 1;
	xor.b32  	%r2745, %r2716, %r2736;
	xor.b32  	%r2746, %r2745, %r2692;
	xor.b32  	%r2747, %r2746, %r2684;
	shf.l.wrap.b32 	%r2748, %r2747, %r2747, 1;
	xor.b32  	%r2749, %r2720, %r2740;
	xor.b32  	%r2750, %r2749, %r2696;
	xor.b32  	%r2751, %r2750, %r2688;
	shf.l.wrap.b32 	%r2752, %r2751, %r2751, 1;
	xor.b32  	%r2753, %r2724, %r2744;
	xor.b32  	%r2754, %r2753, %r2700;
	xor.b32  	%r2755, %r2754, %r2692;
	shf.l.wrap.b32 	%r2756, %r2755, %r2755, 1;
	xor.b32  	%r2757, %r2728, %r2748;
	xor.b32  	%r2758, %r2757, %r2704;
	xor.b32  	%r2759, %r2758, %r2696;
	shf.l.wrap.b32 	%r2760, %r2759, %r2759, 1;
	xor.b32  	%r2761, %r2732, %r2752;
	xor.b32  	%r2762, %r2761, %r2708;
	xor.b32  	%r2763, %r2762, %r2700;
	shf.l.wrap.b32 	%r2764, %r2763, %r2763, 1;
	xor.b32  	%r2765, %r2736, %r2756;
	xor.b32  	%r2766, %r2765, %r2712;
	xor.b32  	%r2767, %r2766, %r2704;
	shf.l.wrap.b32 	%r2768, %r2767, %r2767, 1;
	xor.b32  	%r2769, %r2740, %r2760;
	xor.b32  	%r2770, %r2769, %r2716;
	xor.b32  	%r2771, %r2770, %r2708;
	shf.l.wrap.b32 	%r2772, %r2771, %r2771, 1;
	xor.b32  	%r2773, %r2744, %r2764;
	xor.b32  	%r2774, %r2773, %r2720;
	xor.b32  	%r2775, %r2774, %r2712;
	shf.l.wrap.b32 	%r2776, %r2775, %r2775, 1;
	xor.b32  	%r2777, %r2748, %r2768;
	xor.b32  	%r2778, %r2777, %r2724;
	xor.b32  	%r2779, %r2778, %r2716;
	shf.l.wrap.b32 	%r2780, %r2779, %r2779, 1;
	xor.b32  	%r2781, %r2752, %r2772;
	xor.b32  	%r2782, %r2781, %r2728;
	xor.b32  	%r2783, %r2782, %r2720;
	shf.l.wrap.b32 	%r2784, %r2783, %r2783, 1;
	xor.b32  	%r2785, %r2756, %r2776;
	xor.b32  	%r2786, %r2785, %r2732;
	xor.b32  	%r2787, %r2786, %r2724;
	shf.l.wrap.b32 	%r2788, %r2787, %r2787, 1;
	xor.b32  	%r2789, %r2760, %r2780;
	xor.b32  	%r2790, %r2789, %r2736;
	xor.b32  	%r2791, %r2790, %r2728;
	shf.l.wrap.b32 	%r2792, %r2791, %r2791, 1;
	xor.b32  	%r2793, %r2764, %r2784;
	xor.b32  	%r2794, %r2793, %r2740;
	xor.b32  	%r2795, %r2794, %r2732;
	shf.l.wrap.b32 	%r2796, %r2795, %r2795, 1;
	xor.b32  	%r2797, %r2768, %r2788;
	xor.b32  	%r2798, %r2797, %r2744;
	xor.b32  	%r2799, %r2798, %r2736;
	shf.l.wrap.b32 	%r2800, %r2799, %r2799, 1;
	xor.b32  	%r2801, %r2772, %r2792;
	xor.b32  	%r2802, %r2801, %r2748;
	xor.b32  	%r2803, %r2802, %r2740;
	shf.l.wrap.b32 	%r2804, %r2803, %r2803, 1;
	xor.b32  	%r2805, %r2776, %r2796;
	xor.b32  	%r2806, %r2805, %r2752;
	xor.b32  	%r2807, %r2806, %r2744;
	shf.l.wrap.b32 	%r2808, %r2807, %r2807, 1;
	xor.b32  	%r2809, %r2780, %r2800;
	xor.b32  	%r2810, %r2809, %r2756;
	xor.b32  	%r2811, %r2810, %r2748;
	shf.l.wrap.b32 	%r2812, %r2811, %r2811, 1;
	xor.b32  	%r2813, %r2784, %r2804;
	xor.b32  	%r2814, %r2813, %r2760;
	xor.b32  	%r2815, %r2814, %r2752;
	shf.l.wrap.b32 	%r2816, %r2815, %r2815, 1;
	xor.b32  	%r2817, %r2788, %r2808;
	xor.b32  	%r2818, %r2817, %r2764;
	xor.b32  	%r2819, %r2818, %r2756;
	shf.l.wrap.b32 	%r2820, %r2819, %r2819, 1;
	xor.b32  	%r2821, %r2792, %r2812;
	xor.b32  	%r2822, %r2821, %r2768;
	xor.b32  	%r2823, %r2822, %r2760;
	shf.l.wrap.b32 	%r2824, %r2823, %r2823, 1;
	xor.b32  	%r2825, %r2796, %r2816;
	xor.b32  	%r2826, %r2825, %r2772;
	xor.b32  	%r2827, %r2826, %r2764;
	shf.l.wrap.b32 	%r2828, %r2827, %r2827, 1;
	xor.b32  	%r2829, %r2800, %r2820;
	xor.b32  	%r2830, %r2829, %r2776;
	xor.b32  	%r2831, %r2830, %r2768;
	shf.l.wrap.b32 	%r2832, %r2831, %r2831, 1;
	xor.b32  	%r2833, %r2804, %r2824;
	xor.b32  	%r2834, %r2833, %r2780;
	xor.b32  	%r2835, %r2834, %r2772;
	shf.l.wrap.b32 	%r2836, %r2835, %r2835, 1;
	xor.b32  	%r2837, %r2808, %r2828;
	xor.b32  	%r2838, %r2837, %r2784;
	xor.b32  	%r2839, %r2838, %r2776;
	shf.l.wrap.b32 	%r2840, %r2839, %r2839, 1;
	xor.b32  	%r2841, %r2812, %r2832;
	xor.b32  	%r2842, %r2841, %r2788;
	xor.b32  	%r2843, %r2842, %r2780;
	shf.l.wrap.b32 	%r2844, %r2843, %r2843, 1;
	xor.b32  	%r2845, %r2816, %r2836;
	xor.b32  	%r2846, %r2845, %r2792;
	xor.b32  	%r2847, %r2846, %r2784;
	shf.l.wrap.b32 	%r2848, %r2847, %r2847, 1;
	xor.b32  	%r2849, %r2820, %r2840;
	xor.b32  	%r2850, %r2849, %r2796;
	xor.b32  	%r2851, %r2850, %r2788;
	shf.l.wrap.b32 	%r2852, %r2851, %r2851, 1;
	xor.b32  	%r2853, %r2824, %r2844;
	xor.b32  	%r2854, %r2853, %r2800;
	xor.b32  	%r2855, %r2854, %r2792;
	shf.l.wrap.b32 	%r2856, %r2855, %r2855, 1;
	xor.b32  	%r2857, %r2828, %r2848;
	xor.b32  	%r2858, %r2857, %r2804;
	xor.b32  	%r2859, %r2858, %r2796;
	shf.l.wrap.b32 	%r2860, %r2859, %r2859, 1;
	xor.b32  	%r2861, %r2832, %r2852;
	xor.b32  	%r2862, %r2861, %r2808;
	xor.b32  	%r2863, %r2862, %r2800;
	shf.l.wrap.b32 	%r2864, %r2863, %r2863, 1;
	xor.b32  	%r2865, %r2836, %r2856;
	xor.b32  	%r2866, %r2865, %r2812;
	xor.b32  	%r2867, %r2866, %r2804;
	shf.l.wrap.b32 	%r2868, %r2867, %r2867, 1;
	xor.b32  	%r2869, %r2840, %r2860;
	xor.b32  	%r2870, %r2869, %r2816;
	xor.b32  	%r2871, %r2870, %r2808;
	shf.l.wrap.b32 	%r2872, %r2871, %r2871, 1;
	xor.b32  	%r2873, %r2844, %r2864;
	xor.b32  	%r2874, %r2873, %r2820;
	xor.b32  	%r2875, %r2874, %r2812;
	shf.l.wrap.b32 	%r2876, %r2875, %r2875, 1;
	xor.b32  	%r2877, %r2848, %r2868;
	xor.b32  	%r2878, %r2877, %r2824;
	xor.b32  	%r2879, %r2878, %r2816;
	shf.l.wrap.b32 	%r2880, %r2879, %r2879, 1;
	xor.b32  	%r2881, %r2852, %r2872;
	xor.b32  	%r2882, %r2881, %r2828;
	xor.b32  	%r2883, %r2882, %r2820;
	shf.l.wrap.b32 	%r2884, %r2883, %r2883, 1;
	xor.b32  	%r2885, %r2856, %r2876;
	xor.b32  	%r2886, %r2885, %r2832;
	xor.b32  	%r2887, %r2886, %r2824;
	shf.l.wrap.b32 	%r2888, %r2887, %r2887, 1;
	xor.b32  	%r2889, %r2860, %r2880;
	xor.b32  	%r2890, %r2889, %r2836;
	xor.b32  	%r2891, %r2890, %r2828;
	shf.l.wrap.b32 	%r2892, %r2891, %r2891, 1;
	ld.local.v2.u32 	{%r2893, %r2894}, [%rd1+96];
	ld.local.v2.u32 	{%r2895, %r2896}, [%rd1+80];
	ld.local.v2.u32 	{%r2897, %r2898}, [%rd1+88];
	shf.l.wrap.b32 	%r2899, %r2895, %r2895, 5;
	and.b32  	%r2900, %r2896, %r2897;
	not.b32 	%r2901, %r2896;
	and.b32  	%r2902, %r2898, %r2901;
	or.b32  	%r2903, %r2900, %r2902;
	add.s32 	%r2904, %r2903, %r2893;
	add.s32 	%r2905, %r2904, %r2899;
	add.s32 	%r2906, %r2905, %r2894;
	add.s32 	%r2907, %r2906, %r2471;
	shf.l.wrap.b32 	%r2908, %r2896, %r2896, 30;
	shf.l.wrap.b32 	%r2909, %r2907, %r2907, 5;
	and.b32  	%r2910, %r2895, %r2908;
	not.b32 	%r2911, %r2895;
	and.b32  	%r2912, %r2897, %r2911;
	or.b32  	%r2913, %r2910, %r2912;
	add.s32 	%r2914, %r2913, %r2898;
	add.s32 	%r2915, %r2914, %r2909;
	add.s32 	%r2916, %r2915, %r2894;
	add.s32 	%r2917, %r2916, %r2479;
	shf.l.wrap.b32 	%r2918, %r2895, %r2895, 30;
	shf.l.wrap.b32 	%r2919, %r2917, %r2917, 5;
	and.b32  	%r2920, %r2907, %r2918;
	not.b32 	%r2921, %r2907;
	and.b32  	%r2922, %r2908, %r2921;
	or.b32  	%r2923, %r2920, %r2922;
	add.s32 	%r2924, %r2923, %r2897;
	add.s32 	%r2925, %r2924, %r2919;
	add.s32 	%r2926, %r2925, %r2894;
	add.s32 	%r2927, %r2926, %r2495;
	shf.l.wrap.b32 	%r2928, %r2907, %r2907, 30;
	shf.l.wrap.b32 	%r2929, %r2927, %r2927, 5;
	and.b32  	%r2930, %r2917, %r2928;
	not.b32 	%r2931, %r2917;
	and.b32  	%r2932, %r2918, %r2931;
	or.b32  	%r2933, %r2930, %r2932;
	add.s32 	%r2934, %r2933, %r2908;
	add.s32 	%r2935, %r2934, %r2929;
	add.s32 	%r2936, %r2935, %r2894;
	add.s32 	%r2937, %r2936, %r2503;
	shf.l.wrap.b32 	%r2938, %r2917, %r2917, 30;
	shf.l.wrap.b32 	%r2939, %r2937, %r2937, 5;
	and.b32  	%r2940, %r2927, %r2938;
	not.b32 	%r2941, %r2927;
	and.b32  	%r2942, %r2928, %r2941;
	or.b32  	%r2943, %r2940, %r2942;
	add.s32 	%r2944, %r2943, %r2918;
	add.s32 	%r2945, %r2944, %r2939;
	add.s32 	%r2946, %r2945, %r2894;
	add.s32 	%r2947, %r2946, %r2519;
	shf.l.wrap.b32 	%r2948, %r2927, %r2927, 30;
	shf.l.wrap.b32 	%r2949, %r2947, %r2947, 5;
	and.b32  	%r2950, %r2937, %r2948;
	not.b32 	%r2951, %r2937;
	and.b32  	%r2952, %r2938, %r2951;
	or.b32  	%r2953, %r2950, %r2952;
	add.s32 	%r2954, %r2953, %r2928;
	add.s32 	%r2955, %r2954, %r2949;
	add.s32 	%r2956, %r2955, %r2894;
	add.s32 	%r2957, %r2956, %r2527;
	shf.l.wrap.b32 	%r2958, %r2937, %r2937, 30;
	shf.l.wrap.b32 	%r2959, %r2957, %r2957, 5;
	and.b32  	%r2960, %r2947, %r2958;
	not.b32 	%r2961, %r2947;
	and.b32  	%r2962, %r2948, %r2961;
	or.b32  	%r2963, %r2960, %r2962;
	add.s32 	%r2964, %r2963, %r2938;
	add.s32 	%r2965, %r2964, %r2959;
	add.s32 	%r2966, %r2965, %r2894;
	add.s32 	%r2967, %r2966, %r2543;
	shf.l.wrap.b32 	%r2968, %r2947, %r2947, 30;
	shf.l.wrap.b32 	%r2969, %r2967, %r2967, 5;
	and.b32  	%r2970, %r2957, %r2968;
	not.b32 	%r2971, %r2957;
	and.b32  	%r2972, %r2958, %r2971;
	or.b32  	%r2973, %r2970, %r2972;
	add.s32 	%r2974, %r2973, %r2948;
	add.s32 	%r2975, %r2974, %r2969;
	add.s32 	%r2976, %r2975, %r2894;
	add.s32 	%r2977, %r2976, %r2551;
	shf.l.wrap.b32 	%r2978, %r2957, %r2957, 30;
	shf.l.wrap.b32 	%r2979, %r2977, %r2977, 5;
	and.b32  	%r2980, %r2967, %r2978;
	not.b32 	%r2981, %r2967;
	and.b32  	%r2982, %r2968, %r2981;
	or.b32  	%r2983, %r2980, %r2982;
	add.s32 	%r2984, %r2983, %r2958;
	add.s32 	%r2985, %r2984, %r2979;
	add.s32 	%r2986, %r2985, %r2894;
	add.s32 	%r2987, %r2986, %r2567;
	shf.l.wrap.b32 	%r2988, %r2967, %r2967, 30;
	shf.l.wrap.b32 	%r2989, %r2987, %r2987, 5;
	and.b32  	%r2990, %r2977, %r2988;
	not.b32 	%r2991, %r2977;
	and.b32  	%r2992, %r2978, %r2991;
	or.b32  	%r2993, %r2990, %r2992;
	add.s32 	%r2994, %r2993, %r2968;
	add.s32 	%r2995, %r2994, %r2989;
	add.s32 	%r2996, %r2995, %r2894;
	add.s32 	%r2997, %r2996, %r2575;
	shf.l.wrap.b32 	%r2998, %r2977, %r2977, 30;
	shf.l.wrap.b32 	%r2999, %r2997, %r2997, 5;
	and.b32  	%r3000, %r2987, %r2998;
	not.b32 	%r3001, %r2987;
	and.b32  	%r3002, %r2988, %r3001;
	or.b32  	%r3003, %r3000, %r3002;
	add.s32 	%r3004, %r3003, %r2978;
	add.s32 	%r3005, %r3004, %r2999;
	add.s32 	%r3006, %r3005, %r2894;
	add.s32 	%r3007, %r3006, %r2591;
	shf.l.wrap.b32 	%r3008, %r2987, %r2987, 30;
	shf.l.wrap.b32 	%r3009, %r3007, %r3007, 5;
	and.b32  	%r3010, %r2997, %r3008;
	not.b32 	%r3011, %r2997;
	and.b32  	%r3012, %r2998, %r3011;
	or.b32  	%r3013, %r3010, %r3012;
	add.s32 	%r3014, %r3013, %r2988;
	add.s32 	%r3015, %r3014, %r3009;
	add.s32 	%r3016, %r3015, %r2894;
	add.s32 	%r3017, %r3016, %r2599;
	shf.l.wrap.b32 	%r3018, %r2997, %r2997, 30;
	shf.l.wrap.b32 	%r3019, %r3017, %r3017, 5;
	and.b32  	%r3020, %r3007, %r3018;
	not.b32 	%r3021, %r3007;
	and.b32  	%r3022, %r3008, %r3021;
	or.b32  	%r3023, %r3020, %r3022;
	add.s32 	%r3024, %r3023, %r2998;
	add.s32 	%r3025, %r3024, %r3019;
	add.s32 	%r3026, %r3025, %r2894;
	add.s32 	%r3027, %r3026, %r2615;
	shf.l.wrap.b32 	%r3028, %r3007, %r3007, 30;
	shf.l.wrap.b32 	%r3029, %r3027, %r3027, 5;
	and.b32  	%r3030, %r3017, %r3028;
	not.b32 	%r3031, %r3017;
	and.b32  	%r3032, %r3018, %r3031;
	or.b32  	%r3033, %r3030, %r3032;
	add.s32 	%r3034, %r3033, %r3008;
	add.s32 	%r3035, %r3034, %r3029;
	add.s32 	%r3036, %r3035, %r2894;
	add.s32 	%r3037, %r3036, %r2623;
	shf.l.wrap.b32 	%r3038, %r3017, %r3017, 30;
	shf.l.wrap.b32 	%r3039, %r3037, %r3037, 5;
	and.b32  	%r3040, %r3027, %r3038;
	not.b32 	%r3041, %r3027;
	and.b32  	%r3042, %r3028, %r3041;
	or.b32  	%r3043, %r3040, %r3042;
	add.s32 	%r3044, %r3043, %r3018;
	add.s32 	%r3045, %r3044, %r3039;
	add.s32 	%r3046, %r3045, %r2894;
	add.s32 	%r3047, %r3046, %r2635;
	shf.l.wrap.b32 	%r3048, %r3027, %r3027, 30;
	shf.l.wrap.b32 	%r3049, %r3047, %r3047, 5;
	and.b32  	%r3050, %r3037, %r3048;
	not.b32 	%r3051, %r3037;
	and.b32  	%r3052, %r3038, %r3051;
	or.b32  	%r3053, %r3050, %r3052;
	add.s32 	%r3054, %r3053, %r3028;
	add.s32 	%r3055, %r3054, %r3049;
	add.s32 	%r3056, %r3055, %r2894;
	add.s32 	%r3057, %r3056, %r2636;
	shf.l.wrap.b32 	%r3058, %r3037, %r3037, 30;
	shf.l.wrap.b32 	%r3059, %r3057, %r3057, 5;
	and.b32  	%r3060, %r3047, %r3058;
	not.b32 	%r3061, %r3047;
	and.b32  	%r3062, %r3048, %r3061;
	or.b32  	%r3063, %r3060, %r3062;
	add.s32 	%r3064, %r3063, %r3038;
	add.s32 	%r3065, %r3064, %r3059;
	add.s32 	%r3066, %r3065, %r2894;
	add.s32 	%r3067, %r3066, %r2640;
	shf.l.wrap.b32 	%r3068, %r3047, %r3047, 30;
	shf.l.wrap.b32 	%r3069, %r3067, %r3067, 5;
	and.b32  	%r3070, %r3057, %r3068;
	not.b32 	%r3071, %r3057;
	and.b32  	%r3072, %r3058, %r3071;
	or.b32  	%r3073, %r3070, %r3072;
	add.s32 	%r3074, %r3073, %r3048;
	add.s32 	%r3075, %r3074, %r3069;
	add.s32 	%r3076, %r3075, %r2894;
	add.s32 	%r3077, %r3076, %r2644;
	shf.l.wrap.b32 	%r3078, %r3057, %r3057, 30;
	shf.l.wrap.b32 	%r3079, %r3077, %r3077, 5;
	and.b32  	%r3080, %r3067, %r3078;
	not.b32 	%r3081, %r3067;
	and.b32  	%r3082, %r3068, %r3081;
	or.b32  	%r3083, %r3080, %r3082;
	add.s32 	%r3084, %r3083, %r3058;
	add.s32 	%r3085, %r3084, %r3079;
	add.s32 	%r3086, %r3085, %r2894;
	add.s32 	%r3087, %r3086, %r2648;
	shf.l.wrap.b32 	%r3088, %r3067, %r3067, 30;
	shf.l.wrap.b32 	%r3089, %r3087, %r3087, 5;
	and.b32  	%r3090, %r3077, %r3088;
	not.b32 	%r3091, %r3077;
	and.b32  	%r3092, %r3078, %r3091;
	or.b32  	%r3093, %r3090, %r3092;
	add.s32 	%r3094, %r3093, %r3068;
	add.s32 	%r3095, %r3094, %r3089;
	add.s32 	%r3096, %r3095, %r2894;
	add.s32 	%r3097, %r3096, %r2652;
	shf.l.wrap.b32 	%r3098, %r3077, %r3077, 30;
	ld.local.v2.u32 	{%r3099, %r3100}, [%rd1+104];
	shf.l.wrap.b32 	%r3101, %r3097, %r3097, 5;
	xor.b32  	%r3102, %r3098, %r3088;
	xor.b32  	%r3103, %r3102, %r3087;
	add.s32 	%r3104, %r3103, %r3078;
	add.s32 	%r3105, %r3104, %r3101;
	add.s32 	%r3106, %r3105, %r3099;
	add.s32 	%r3107, %r3106, %r2656;
	shf.l.wrap.b32 	%r3108, %r3087, %r3087, 30;
	shf.l.wrap.b32 	%r3109, %r3107, %r3107, 5;
	xor.b32  	%r3110, %r3108, %r3098;
	xor.b32  	%r3111, %r3110, %r3097;
	add.s32 	%r3112, %r3111, %r3088;
	add.s32 	%r3113, %r3112, %r3109;
	add.s32 	%r3114, %r3113, %r3099;
	add.s32 	%r3115, %r3114, %r2660;
	shf.l.wrap.b32 	%r3116, %r3097, %r3097, 30;
	shf.l.wrap.b32 	%r3117, %r3115, %r3115, 5;
	xor.b32  	%r3118, %r3116, %r3108;
	xor.b32  	%r3119, %r3118, %r3107;
	add.s32 	%r3120, %r3119, %r3098;
	add.s32 	%r3121, %r3120, %r3117;
	add.s32 	%r3122, %r3121, %r3099;
	add.s32 	%r3123, %r3122, %r2664;
	shf.l.wrap.b32 	%r3124, %r3107, %r3107, 30;
	shf.l.wrap.b32 	%r3125, %r3123, %r3123, 5;
	xor.b32  	%r3126, %r3124, %r3116;
	xor.b32  	%r3127, %r3126, %r3115;
	add.s32 	%r3128, %r3127, %r3108;
	add.s32 	%r3129, %r3128, %r3125;
	add.s32 	%r3130, %r3129, %r3099;
	add.s32 	%r3131, %r3130, %r2668;
	shf.l.wrap.b32 	%r3132, %r3115, %r3115, 30;
	shf.l.wrap.b32 	%r3133, %r3131, %r3131, 5;
	xor.b32  	%r3134, %r3132, %r3124;
	xor.b32  	%r3135, %r3134, %r3123;
	add.s32 	%r3136, %r3135, %r3116;
	add.s32 	%r3137, %r3136, %r3133;
	add.s32 	%r3138, %r3137, %r3099;
	add.s32 	%r3139, %r3138, %r2672;
	shf.l.wrap.b32 	%r3140, %r3123, %r3123, 30;
	shf.l.wrap.b32 	%r3141, %r3139, %r3139, 5;
	xor.b32  	%r3142, %r3140, %r3132;
	xor.b32  	%r3143, %r3142, %r3131;
	add.s32 	%r3144, %r3143, %r3124;
	add.s32 	%r3145, %r3144, %r3141;
	add.s32 	%r3146, %r3145, %r3099;
	add.s32 	%r3147, %r3146, %r2676;
	shf.l.wrap.b32 	%r3148, %r3131, %r3131, 30;
	shf.l.wrap.b32 	%r3149, %r3147, %r3147, 5;
	xor.b32  	%r3150, %r3148, %r3140;
	xor.b32  	%r3151, %r3150, %r3139;
	add.s32 	%r3152, %r3151, %r3132;
	add.s32 	%r3153, %r3152, %r3149;
	add.s32 	%r3154, %r3153, %r3099;
	add.s32 	%r3155, %r3154, %r2680;
	shf.l.wrap.b32 	%r3156, %r3139, %r3139, 30;
	shf.l.wrap.b32 	%r3157, %r3155, %r3155, 5;
	xor.b32  	%r3158, %r3156, %r3148;
	xor.b32  	%r3159, %r3158, %r3147;
	add.s32 	%r3160, %r3159, %r3140;
	add.s32 	%r3161, %r3160, %r3157;
	add.s32 	%r3162, %r3161, %r3099;
	add.s32 	%r3163, %r3162, %r2684;
	shf.l.wrap.b32 	%r3164, %r3147, %r3147, 30;
	shf.l.wrap.b32 	%r3165, %r3163, %r3163, 5;
	xor.b32  	%r3166, %r3164, %r3156;
	xor.b32  	%r3167, %r3166, %r3155;
	add.s32 	%r3168, %r3167, %r3148;
	add.s32 	%r3169, %r3168, %r3165;
	add.s32 	%r3170, %r3169, %r3099;
	add.s32 	%r3171, %r3170, %r2688;
	shf.l.wrap.b32 	%r3172, %r3155, %r3155, 30;
	shf.l.wrap.b32 	%r3173, %r3171, %r3171, 5;
	xor.b32  	%r3174, %r3172, %r3164;
	xor.b32  	%r3175, %r3174, %r3163;
	add.s32 	%r3176, %r3175, %r3156;
	add.s32 	%r3177, %r3176, %r3173;
	add.s32 	%r3178, %r3177, %r3099;
	add.s32 	%r3179, %r3178, %r2692;
	shf.l.wrap.b32 	%r3180, %r3163, %r3163, 30;
	shf.l.wrap.b32 	%r3181, %r3179, %r3179, 5;
	xor.b32  	%r3182, %r3180, %r3172;
	xor.b32  	%r3183, %r3182, %r3171;
	add.s32 	%r3184, %r3183, %r3164;
	add.s32 	%r3185, %r3184, %r3181;
	add.s32 	%r3186, %r3185, %r3099;
	add.s32 	%r3187, %r3186, %r2696;
	shf.l.wrap.b32 	%r3188, %r3171, %r3171, 30;
	shf.l.wrap.b32 	%r3189, %r3187, %r3187, 5;
	xor.b32  	%r3190, %r3188, %r3180;
	xor.b32  	%r3191, %r3190, %r3179;
	add.s32 	%r3192, %r3191, %r3172;
	add.s32 	%r3193, %r3192, %r3189;
	add.s32 	%r3194, %r3193, %r3099;
	add.s32 	%r3195, %r3194, %r2700;
	shf.l.wrap.b32 	%r3196, %r3179, %r3179, 30;
	shf.l.wrap.b32 	%r3197, %r3195, %r3195, 5;
	xor.b32  	%r3198, %r3196, %r3188;
	xor.b32  	%r3199, %r3198, %r3187;
	add.s32 	%r3200, %r3199, %r3180;
	add.s32 	%r3201, %r3200, %r3197;
	add.s32 	%r3202, %r3201, %r3099;
	add.s32 	%r3203, %r3202, %r2704;
	shf.l.wrap.b32 	%r3204, %r3187, %r3187, 30;
	shf.l.wrap.b32 	%r3205, %r3203, %r3203, 5;
	xor.b32  	%r3206, %r3204, %r3196;
	xor.b32  	%r3207, %r3206, %r3195;
	add.s32 	%r3208, %r3207, %r3188;
	add.s32 	%r3209, %r3208, %r3205;
	add.s32 	%r3210, %r3209, %r3099;
	add.s32 	%r3211, %r3210, %r2708;
	shf.l.wrap.b32 	%r3212, %r3195, %r3195, 30;
	shf.l.wrap.b32 	%r3213, %r3211, %r3211, 5;
	xor.b32  	%r3214, %r3212, %r3204;
	xor.b32  	%r3215, %r3214, %r3203;
	add.s32 	%r3216, %r3215, %r3196;
	add.s32 	%r3217, %r3216, %r3213;
	add.s32 	%r3218, %r3217, %r3099;
	add.s32 	%r3219, %r3218, %r2712;
	shf.l.wrap.b32 	%r3220, %r3203, %r3203, 30;
	shf.l.wrap.b32 	%r3221, %r3219, %r3219, 5;
	xor.b32  	%r3222, %r3220, %r3212;
	xor.b32  	%r3223, %r3222, %r3211;
	add.s32 	%r3224, %r3223, %r3204;
	add.s32 	%r3225, %r3224, %r3221;
	add.s32 	%r3226, %r3225, %r3099;
	add.s32 	%r3227, %r3226, %r2716;
	shf.l.wrap.b32 	%r3228, %r3211, %r3211, 30;
	shf.l.wrap.b32 	%r3229, %r3227, %r3227, 5;
	xor.b32  	%r3230, %r3228, %r3220;
	xor.b32  	%r3231, %r3230, %r3219;
	add.s32 	%r3232, %r3231, %r3212;
	add.s32 	%r3233, %r3232, %r3229;
	add.s32 	%r3234, %r3233, %r3099;
	add.s32 	%r3235, %r3234, %r2720;
	shf.l.wrap.b32 	%r3236, %r3219, %r3219, 30;
	shf.l.wrap.b32 	%r3237, %r3235, %r3235, 5;
	xor.b32  	%r3238, %r3236, %r3228;
	xor.b32  	%r3239, %r3238, %r3227;
	add.s32 	%r3240, %r3239, %r3220;
	add.s32 	%r3241, %r3240, %r3237;
	add.s32 	%r3242, %r3241, %r3099;
	add.s32 	%r3243, %r3242, %r2724;
	shf.l.wrap.b32 	%r3244, %r3227, %r3227, 30;
	shf.l.wrap.b32 	%r3245, %r3243, %r3243, 5;
	xor.b32  	%r3246, %r3244, %r3236;
	xor.b32  	%r3247, %r3246, %r3235;
	add.s32 	%r3248, %r3247, %r3228;
	add.s32 	%r3249, %r3248, %r3245;
	add.s32 	%r3250, %r3249, %r3099;
	add.s32 	%r3251, %r3250, %r2728;
	shf.l.wrap.b32 	%r3252, %r3235, %r3235, 30;
	shf.l.wrap.b32 	%r3253, %r3251, %r3251, 5;
	xor.b32  	%r3254, %r3252, %r3244;
	xor.b32  	%r3255, %r3254, %r3243;
	add.s32 	%r3256, %r3255, %r3236;
	add.s32 	%r3257, %r3256, %r3253;
	add.s32 	%r3258, %r3257, %r3099;
	add.s32 	%r3259, %r3258, %r2732;
	shf.l.wrap.b32 	%r3260, %r3243, %r3243, 30;
	shf.l.wrap.b32 	%r3261, %r3259, %r3259, 5;
	xor.b32  	%r3262, %r3260, %r3252;
	and.b32  	%r3263, %r3251, %r3262;
	and.b32  	%r3264, %r3260, %r3252;
	xor.b32  	%r3265, %r3263, %r3264;
	add.s32 	%r3266, %r3265, %r3244;
	add.s32 	%r3267, %r3266, %r3261;
	add.s32 	%r3268, %r3267, %r3100;
	add.s32 	%r3269, %r3268, %r2736;
	shf.l.wrap.b32 	%r3270, %r3251, %r3251, 30;
	shf.l.wrap.b32 	%r3271, %r3269, %r3269, 5;
	xor.b32  	%r3272, %r3270, %r3260;
	and.b32  	%r3273, %r3259, %r3272;
	and.b32  	%r3274, %r3270, %r3260;
	xor.b32  	%r3275, %r3273, %r3274;
	add.s32 	%r3276, %r3275, %r3252;
	add.s32 	%r3277, %r3276, %r3271;
	add.s32 	%r3278, %r3277, %r3100;
	add.s32 	%r3279, %r3278, %r2740;
	shf.l.wrap.b32 	%r3280, %r3259, %r3259, 30;
	shf.l.wrap.b32 	%r3281, %r3279, %r3279, 5;
	xor.b32  	%r3282, %r3280, %r3270;
	and.b32  	%r3283, %r3269, %r3282;
	and.b32  	%r3284, %r3280, %r3270;
	xor.b32  	%r3285, %r3283, %r3284;
	add.s32 	%r3286, %r3285, %r3260;
	add.s32 	%r3287, %r3286, %r3281;
	add.s32 	%r3288, %r3287, %r3100;
	add.s32 	%r3289, %r3288, %r2744;
	shf.l.wrap.b32 	%r3290, %r3269, %r3269, 30;
	shf.l.wrap.b32 	%r3291, %r3289, %r3289, 5;
	xor.b32  	%r3292, %r3290, %r3280;
	and.b32  	%r3293, %r3279, %r3292;
	and.b32  	%r3294, %r3290, %r3280;
	xor.b32  	%r3295, %r3293, %r3294;
	add.s32 	%r3296, %r3295, %r3270;
	add.s32 	%r3297, %r3296, %r3291;
	add.s32 	%r3298, %r3297, %r3100;
	add.s32 	%r3299, %r3298, %r2748;
	shf.l.wrap.b32 	%r3300, %r3279, %r3279, 30;
	shf.l.wrap.b32 	%r3301, %r3299, %r3299, 5;
	xor.b32  	%r3302, %r3300, %r3290;
	and.b32  	%r3303, %r3289, %r3302;
	and.b32  	%r3304, %r3300, %r3290;
	xor.b32  	%r3305, %r3303, %r3304;
	add.s32 	%r3306, %r3305, %r3280;
	add.s32 	%r3307, %r3306, %r3301;
	add.s32 	%r3308, %r3307, %r3100;
	add.s32 	%r3309, %r3308, %r2752;
	shf.l.wrap.b32 	%r3310, %r3289, %r3289, 30;
	shf.l.wrap.b32 	%r3311, %r3309, %r3309, 5;
	xor.b32  	%r3312, %r3310, %r3300;
	and.b32  	%r3313, %r3299, %r3312;
	and.b32  	%r3314, %r3310, %r3300;
	xor.b32  	%r3315, %r3313, %r3314;
	add.s32 	%r3316, %r3315, %r3290;
	add.s32 	%r3317, %r3316, %r3311;
	add.s32 	%r3318, %r3317, %r3100;
	add.s32 	%r3319, %r3318, %r2756;
	shf.l.wrap.b32 	%r3320, %r3299, %r3299, 30;
	shf.l.wrap.b32 	%r3321, %r3319, %r3319, 5;
	xor.b32  	%r3322, %r3320, %r3310;
	and.b32  	%r3323, %r3309, %r3322;
	and.b32  	%r3324, %r3320, %r3310;
	xor.b32  	%r3325, %r3323, %r3324;
	add.s32 	%r3326, %r3325, %r3300;
	add.s32 	%r3327, %r3326, %r3321;
	add.s32 	%r3328, %r3327, %r3100;
	add.s32 	%r3329, %r3328, %r2760;
	shf.l.wrap.b32 	%r3330, %r3309, %r3309, 30;
	shf.l.wrap.b32 	%r3331, %r3329, %r3329, 5;
	xor.b32  	%r3332, %r3330, %r3320;
	and.b32  	%r3333, %r3319, %r3332;
	and.b32  	%r3334, %r3330, %r3320;
	xor.b32  	%r3335, %r3333, %r3334;
	add.s32 	%r3336, %r3335, %r3310;
	add.s32 	%r3337, %r3336, %r3331;
	add.s32 	%r3338, %r3337, %r3100;
	add.s32 	%r3339, %r3338, %r2764;
	shf.l.wrap.b32 	%r3340, %r3319, %r3319, 30;
	shf.l.wrap.b32 	%r3341, %r3339, %r3339, 5;
	xor.b32  	%r3342, %r3340, %r3330;
	and.b32  	%r3343, %r3329, %r3342;
	and.b32  	%r3344, %r3340, %r3330;
	xor.b32  	%r3345, %r3343, %r3344;
	add.s32 	%r3346, %r3345, %r3320;
	add.s32 	%r3347, %r3346, %r3341;
	add.s32 	%r3348, %r3347, %r3100;
	add.s32 	%r3349, %r3348, %r2768;
	shf.l.wrap.b32 	%r3350, %r3329, %r3329, 30;
	shf.l.wrap.b32 	%r3351, %r3349, %r3349, 5;
	xor.b32  	%r3352, %r3350, %r3340;
	and.b32  	%r3353, %r3339, %r3352;
	and.b32  	%r3354, %r3350, %r3340;
	xor.b32  	%r3355, %r3353, %r3354;
	add.s32 	%r3356, %r3355, %r3330;
	add.s32 	%r3357, %r3356, %r3351;
	add.s32 	%r3358, %r3357, %r3100;
	add.s32 	%r3359, %r3358, %r2772;
	shf.l.wrap.b32 	%r3360, %r3339, %r3339, 30;
	shf.l.wrap.b32 	%r3361, %r3359, %r3359, 5;
	xor.b32  	%r3362, %r3360, %r3350;
	and.b32  	%r3363, %r3349, %r3362;
	and.b32  	%r3364, %r3360, %r3350;
	xor.b32  	%r3365, %r3363, %r3364;
	add.s32 	%r3366, %r3365, %r3340;
	add.s32 	%r3367, %r3366, %r3361;
	add.s32 	%r3368, %r3367, %r3100;
	add.s32 	%r3369, %r3368, %r2776;
	shf.l.wrap.b32 	%r3370, %r3349, %r3349, 30;
	shf.l.wrap.b32 	%r3371, %r3369, %r3369, 5;
	xor.b32  	%r3372, %r3370, %r3360;
	and.b32  	%r3373, %r3359, %r3372;
	and.b32  	%r3374, %r3370, %r3360;
	xor.b32  	%r3375, %r3373, %r3374;
	add.s32 	%r3376, %r3375, %r3350;
	add.s32 	%r3377, %r3376, %r3371;
	add.s32 	%r3378, %r3377, %r3100;
	add.s32 	%r3379, %r3378, %r2780;
	shf.l.wrap.b32 	%r3380, %r3359, %r3359, 30;
	shf.l.wrap.b32 	%r3381, %r3379, %r3379, 5;
	xor.b32  	%r3382, %r3380, %r3370;
	and.b32  	%r3383, %r3369, %r3382;
	and.b32  	%r3384, %r3380, %r3370;
	xor.b32  	%r3385, %r3383, %r3384;
	add.s32 	%r3386, %r3385, %r3360;
	add.s32 	%r3387, %r3386, %r3381;
	add.s32 	%r3388, %r3387, %r3100;
	add.s32 	%r3389, %r3388, %r2784;
	shf.l.wrap.b32 	%r3390, %r3369, %r3369, 30;
	shf.l.wrap.b32 	%r3391, %r3389, %r3389, 5;
	xor.b32  	%r3392, %r3390, %r3380;
	and.b32  	%r3393, %r3379, %r3392;
	and.b32  	%r3394, %r3390, %r3380;
	xor.b32  	%r3395, %r3393, %r3394;
	add.s32 	%r3396, %r3395, %r3370;
	add.s32 	%r3397, %r3396, %r3391;
	add.s32 	%r3398, %r3397, %r3100;
	add.s32 	%r3399, %r3398, %r2788;
	shf.l.wrap.b32 	%r3400, %r3379, %r3379, 30;
	shf.l.wrap.b32 	%r3401, %r3399, %r3399, 5;
	xor.b32  	%r3402, %r3400, %r3390;
	and.b32  	%r3403, %r3389, %r3402;
	and.b32  	%r3404, %r3400, %r3390;
	xor.b32  	%r3405, %r3403, %r3404;
	add.s32 	%r3406, %r3405, %r3380;
	add.s32 	%r3407, %r3406, %r3401;
	add.s32 	%r3408, %r3407, %r3100;
	add.s32 	%r3409, %r3408, %r2792;
	shf.l.wrap.b32 	%r3410, %r3389, %r3389, 30;
	shf.l.wrap.b32 	%r3411, %r3409, %r3409, 5;
	xor.b32  	%r3412, %r3410, %r3400;
	and.b32  	%r3413, %r3399, %r3412;
	and.b32  	%r3414, %r3410, %r3400;
	xor.b32  	%r3415, %r3413, %r3414;
	add.s32 	%r3416, %r3415, %r3390;
	add.s32 	%r3417, %r3416, %r3411;
	add.s32 	%r3418, %r3417, %r3100;
	add.s32 	%r3419, %r3418, %r2796;
	shf.l.wrap.b32 	%r3420, %r3399, %r3399, 30;
	shf.l.wrap.b32 	%r3421, %r3419, %r3419, 5;
	xor.b32  	%r3422, %r3420, %r3410;
	and.b32  	%r3423, %r3409, %r3422;
	and.b32  	%r3424, %r3420, %r3410;
	xor.b32  	%r3425, %r3423, %r3424;
	add.s32 	%r3426, %r3425, %r3400;
	add.s32 	%r3427, %r3426, %r3421;
	add.s32 	%r3428, %r3427, %r3100;
	add.s32 	%r3429, %r3428, %r2800;
	shf.l.wrap.b32 	%r3430, %r3409, %r3409, 30;
	shf.l.wrap.b32 	%r3431, %r3429, %r3429, 5;
	xor.b32  	%r3432, %r3430, %r3420;
	and.b32  	%r3433, %r3419, %r3432;
	and.b32  	%r3434, %r3430, %r3420;
	xor.b32  	%r3435, %r3433, %r3434;
	add.s32 	%r3436, %r3435, %r3410;
	add.s32 	%r3437, %r3436, %r3431;
	add.s32 	%r3438, %r3437, %r3100;
	add.s32 	%r3439, %r3438, %r2804;
	shf.l.wrap.b32 	%r3440, %r3419, %r3419, 30;
	shf.l.wrap.b32 	%r3441, %r3439, %r3439, 5;
	xor.b32  	%r3442, %r3440, %r3430;
	and.b32  	%r3443, %r3429, %r3442;
	and.b32  	%r3444, %r3440, %r3430;
	xor.b32  	%r3445, %r3443, %r3444;
	add.s32 	%r3446, %r3445, %r3420;
	add.s32 	%r3447, %r3446, %r3441;
	add.s32 	%r3448, %r3447, %r3100;
	add.s32 	%r3449, %r3448, %r2808;
	shf.l.wrap.b32 	%r3450, %r3429, %r3429, 30;
	shf.l.wrap.b32 	%r3451, %r3449, %r3449, 5;
	xor.b32  	%r3452, %r3450, %r3440;
	and.b32  	%r3453, %r3439, %r3452;
	and.b32  	%r3454, %r3450, %r3440;
	xor.b32  	%r3455, %r3453, %r3454;
	add.s32 	%r3456, %r3455, %r3430;
	add.s32 	%r3457, %r3456, %r3451;
	add.s32 	%r3458, %r3457, %r3100;
	add.s32 	%r3459, %r3458, %r2812;
	shf.l.wrap.b32 	%r3460, %r3439, %r3439, 30;
	ld.local.u32 	%r3461, [%rd1+112];
	shf.l.wrap.b32 	%r3462, %r3459, %r3459, 5;
	xor.b32  	%r3463, %r3460, %r3450;
	xor.b32  	%r3464, %r3463, %r3449;
	add.s32 	%r3465, %r3464, %r3440;
	add.s32 	%r3466, %r3465, %r3462;
	add.s32 	%r3467, %r3466, %r3461;
	add.s32 	%r3468, %r3467, %r2816;
	shf.l.wrap.b32 	%r3469, %r3449, %r3449, 30;
	shf.l.wrap.b32 	%r3470, %r3468, %r3468, 5;
	xor.b32  	%r3471, %r3469, %r3460;
	xor.b32  	%r3472, %r3471, %r3459;
	add.s32 	%r3473, %r3472, %r3450;
	add.s32 	%r3474, %r3473, %r3470;
	add.s32 	%r3475, %r3474, %r3461;
	add.s32 	%r3476, %r3475, %r2820;
	shf.l.wrap.b32 	%r3477, %r3459, %r3459, 30;
	shf.l.wrap.b32 	%r3478, %r3476, %r3476, 5;
	xor.b32  	%r3479, %r3477, %r3469;
	xor.b32  	%r3480, %r3479, %r3468;
	add.s32 	%r3481, %r3480, %r3460;
	add.s32 	%r3482, %r3481, %r3478;
	add.s32 	%r3483, %r3482, %r3461;
	add.s32 	%r3484, %r3483, %r2824;
	shf.l.wrap.b32 	%r3485, %r3468, %r3468, 30;
	shf.l.wrap.b32 	%r3486, %r3484, %r3484, 5;
	xor.b32  	%r3487, %r3485, %r3477;
	xor.b32  	%r3488, %r3487, %r3476;
	add.s32 	%r3489, %r3488, %r3469;
	add.s32 	%r3490, %r3489, %r3486;
	add.s32 	%r3491, %r3490, %r3461;
	add.s32 	%r3492, %r3491, %r2828;
	shf.l.wrap.b32 	%r3493, %r3476, %r3476, 30;
	shf.l.wrap.b32 	%r3494, %r3492, %r3492, 5;
	xor.b32  	%r3495, %r3493, %r3485;
	xor.b32  	%r3496, %r3495, %r3484;
	add.s32 	%r3497, %r3496, %r3477;
	add.s32 	%r3498, %r3497, %r3494;
	add.s32 	%r3499, %r3498, %r3461;
	add.s32 	%r3500, %r3499, %r2832;
	shf.l.wrap.b32 	%r3501, %r3484, %r3484, 30;
	shf.l.wrap.b32 	%r3502, %r3500, %r3500, 5;
	xor.b32  	%r3503, %r3501, %r3493;
	xor.b32  	%r3504, %r3503, %r3492;
	add.s32 	%r3505, %r3504, %r3485;
	add.s32 	%r3506, %r3505, %r3502;
	add.s32 	%r3507, %r3506, %r3461;
	add.s32 	%r3508, %r3507, %r2836;
	shf.l.wrap.b32 	%r3509, %r3492, %r3492, 30;
	shf.l.wrap.b32 	%r3510, %r3508, %r3508, 5;
	xor.b32  	%r3511, %r3509, %r3501;
	xor.b32  	%r3512, %r3511, %r3500;
	add.s32 	%r3513, %r3512, %r3493;
	add.s32 	%r3514, %r3513, %r3510;
	add.s32 	%r3515, %r3514, %r3461;
	add.s32 	%r3516, %r3515, %r2840;
	shf.l.wrap.b32 	%r3517, %r3500, %r3500, 30;
	shf.l.wrap.b32 	%r3518, %r3516, %r3516, 5;
	xor.b32  	%r3519, %r3517, %r3509;
	xor.b32  	%r3520, %r3519, %r3508;
	add.s32 	%r3521, %r3520, %r3501;
	add.s32 	%r3522, %r3521, %r3518;
	add.s32 	%r3523, %r3522, %r3461;
	add.s32 	%r3524, %r3523, %r2844;
	shf.l.wrap.b32 	%r3525, %r3508, %r3508, 30;
	shf.l.wrap.b32 	%r3526, %r3524, %r3524, 5;
	xor.b32  	%r3527, %r3525, %r3517;
	xor.b32  	%r3528, %r3527, %r3516;
	add.s32 	%r3529, %r3528, %r3509;
	add.s32 	%r3530, %r3529, %r3526;
	add.s32 	%r3531, %r3530, %r3461;
	add.s32 	%r3532, %r3531, %r2848;
	shf.l.wrap.b32 	%r3533, %r3516, %r3516, 30;
	shf.l.wrap.b32 	%r3534, %r3532, %r3532, 5;
	xor.b32  	%r3535, %r3533, %r3525;
	xor.b32  	%r3536, %r3535, %r3524;
	add.s32 	%r3537, %r3536, %r3517;
	add.s32 	%r3538, %r3537, %r3534;
	add.s32 	%r3539, %r3538, %r3461;
	add.s32 	%r3540, %r3539, %r2852;
	shf.l.wrap.b32 	%r3541, %r3524, %r3524, 30;
	shf.l.wrap.b32 	%r3542, %r3540, %r3540, 5;
	xor.b32  	%r3543, %r3541, %r3533;
	xor.b32  	%r3544, %r3543, %r3532;
	add.s32 	%r3545, %r3544, %r3525;
	add.s32 	%r3546, %r3545, %r3542;
	add.s32 	%r3547, %r3546, %r3461;
	add.s32 	%r3548, %r3547, %r2856;
	shf.l.wrap.b32 	%r3549, %r3532, %r3532, 30;
	shf.l.wrap.b32 	%r3550, %r3548, %r3548, 5;
	xor.b32  	%r3551, %r3549, %r3541;
	xor.b32  	%r3552, %r3551, %r3540;
	add.s32 	%r3553, %r3552, %r3533;
	add.s32 	%r3554, %r3553, %r3550;
	add.s32 	%r3555, %r3554, %r3461;
	add.s32 	%r3556, %r3555, %r2860;
	shf.l.wrap.b32 	%r3557, %r3540, %r3540, 30;
	shf.l.wrap.b32 	%r3558, %r3556, %r3556, 5;
	xor.b32  	%r3559, %r3557, %r3549;
	xor.b32  	%r3560, %r3559, %r3548;
	add.s32 	%r3561, %r3560, %r3541;
	add.s32 	%r3562, %r3561, %r3558;
	add.s32 	%r3563, %r3562, %r3461;
	add.s32 	%r3564, %r3563, %r2864;
	shf.l.wrap.b32 	%r3565, %r3548, %r3548, 30;
	shf.l.wrap.b32 	%r3566, %r3564, %r3564, 5;
	xor.b32  	%r3567, %r3565, %r3557;
	xor.b32  	%r3568, %r3567, %r3556;
	add.s32 	%r3569, %r3568, %r3549;
	add.s32 	%r3570, %r3569, %r3566;
	add.s32 	%r3571, %r3570, %r3461;
	add.s32 	%r3572, %r3571, %r2868;
	shf.l.wrap.b32 	%r3573, %r3556, %r3556, 30;
	shf.l.wrap.b32 	%r3574, %r3572, %r3572, 5;
	xor.b32  	%r3575, %r3573, %r3565;
	xor.b32  	%r3576, %r3575, %r3564;
	add.s32 	%r3577, %r3576, %r3557;
	add.s32 	%r3578, %r3577, %r3574;
	add.s32 	%r3579, %r3578, %r3461;
	add.s32 	%r3580, %r3579, %r2872;
	shf.l.wrap.b32 	%r3581, %r3564, %r3564, 30;
	shf.l.wrap.b32 	%r3582, %r3580, %r3580, 5;
	xor.b32  	%r3583, %r3581, %r3573;
	xor.b32  	%r3584, %r3583, %r3572;
	add.s32 	%r3585, %r3584, %r3565;
	add.s32 	%r3586, %r3585, %r3582;
	add.s32 	%r3587, %r3586, %r3461;
	add.s32 	%r3588, %r3587, %r2876;
	shf.l.wrap.b32 	%r3589, %r3572, %r3572, 30;
	shf.l.wrap.b32 	%r3590, %r3588, %r3588, 5;
	xor.b32  	%r3591, %r3589, %r3581;
	xor.b32  	%r3592, %r3591, %r3580;
	add.s32 	%r3593, %r3592, %r3573;
	add.s32 	%r3594, %r3593, %r3590;
	add.s32 	%r3595, %r3594, %r3461;
	add.s32 	%r3596, %r3595, %r2880;
	shf.l.wrap.b32 	%r3597, %r3580, %r3580, 30;
	shf.l.wrap.b32 	%r3598, %r3596, %r3596, 5;
	xor.b32  	%r3599, %r3597, %r3589;
	xor.b32  	%r3600, %r3599, %r3588;
	add.s32 	%r3601, %r3600, %r3581;
	add.s32 	%r3602, %r3601, %r3598;
	add.s32 	%r3603, %r3602, %r3461;
	add.s32 	%r3604, %r3603, %r2884;
	shf.l.wrap.b32 	%r3605, %r3588, %r3588, 30;
	shf.l.wrap.b32 	%r3606, %r3604, %r3604, 5;
	xor.b32  	%r3607, %r3605, %r3597;
	xor.b32  	%r3608, %r3607, %r3596;
	add.s32 	%r3609, %r3608, %r3589;
	add.s32 	%r3610, %r3609, %r3606;
	add.s32 	%r3611, %r3610, %r3461;
	add.s32 	%r3612, %r3611, %r2888;
	shf.l.wrap.b32 	%r3613, %r3596, %r3596, 30;
	shf.l.wrap.b32 	%r3614, %r3612, %r3612, 5;
	xor.b32  	%r3615, %r3613, %r3605;
	xor.b32  	%r3616, %r3615, %r3604;
	add.s32 	%r3617, %r3616, %r3597;
	add.s32 	%r3618, %r3617, %r3614;
	add.s32 	%r3619, %r3618, %r3461;
	add.s32 	%r3620, %r3619, %r2892;
	shf.l.wrap.b32 	%r3621, %r3604, %r3604, 30;
	add.s32 	%r3622, %r2895, %r3620;
	add.s32 	%r3623, %r2896, %r3612;
	add.s32 	%r3624, %r2897, %r3621;
	add.s32 	%r3625, %r2898, %r3613;
	add.s32 	%r3626, %r2893, %r3605;
	shr.u32 	%r3627, %r3622, 24;
	st.global.u8 	[%rd4], %r3627;
	shr.u32 	%r3628, %r3623, 24;
	st.global.u8 	[%rd4+4], %r3628;
	shr.u32 	%r3629, %r3624, 24;
	st.global.u8 	[%rd4+8], %r3629;
	shr.u32 	%r3630, %r3625, 24;
	st.global.u8 	[%rd4+12], %r3630;
	shr.u32 	%r3631, %r3626, 24;
	st.global.u8 	[%rd4+16], %r3631;
	shr.u32 	%r3632, %r3622, 16;
	st.global.u8 	[%rd4+1], %r3632;
	shr.u32 	%r3633, %r3623, 16;
	st.global.u8 	[%rd4+5], %r3633;
	shr.u32 	%r3634, %r3624, 16;
	st.global.u8 	[%rd4+9], %r3634;
	shr.u32 	%r3635, %r3625, 16;
	st.global.u8 	[%rd4+13], %r3635;
	shr.u32 	%r3636, %r3626, 16;
	st.global.u8 	[%rd4+17], %r3636;
	shr.u32 	%r3637, %r3622, 8;
	st.global.u8 	[%rd4+2], %r3637;
	shr.u32 	%r3638, %r3623, 8;
	st.global.u8 	[%rd4+6], %r3638;
	shr.u32 	%r3639, %r3624, 8;
	st.global.u8 	[%rd4+10], %r3639;
	shr.u32 	%r3640, %r3625, 8;
	st.global.u8 	[%rd4+14], %r3640;
	shr.u32 	%r3641, %r3626, 8;
	st.global.u8 	[%rd4+18], %r3641;
	st.global.u8 	[%rd4+3], %r3622;
	st.global.u8 	[%rd4+7], %r3623;
	st.global.u8 	[%rd4+11], %r3624;
	st.global.u8 	[%rd4+15], %r3625;
	st.global.u8 	[%rd4+19], %r3626;
$L__BB0_35:
	ret;

}


// ===== COMPILED SASS (sm_100) =====

	.target	sm_100

	.elftype	@"ET_EXEC"


//--------------------- .note.nv.tkinfo           --------------------------
	.section	.note.nv.tkinfo,"",@"SHT_NOTE"
	.sectionflags	@"SHF_NOTE_NV_TKINFO"
	.tkinfo
        /*0018*/ 	.word	0x00000002
        /*0030*/ 	.string	""
        /*0030*/ 	.string	"ptxas"
        /*0030*/ 	.string	"Cuda compilation tools, release 13.0, V13.0.88"
        /*0030*/ 	.string	"Build cuda_13.0.r13.0/compiler.36424714_0"
        /*0030*/ 	.string	"-arch sm_100 -m 64 "



//--------------------- .note.nv.cuinfo           --------------------------
	.section	.note.nv.cuinfo,"",@"SHT_NOTE"
	.sectionflags	@"SHF_NOTE_NV_CUINFO"
        /*0018*/ 	.short	0x0002
        /*001a*/ 	.short	0x0064
        /*001c*/ 	.short	0x0082
	.zero		2


//--------------------- .nv.info                  --------------------------
	.section	.nv.info,"",@"SHT_CUDA_INFO"
	.align	4


	//----- nvinfo : EIATTR_REGCOUNT
	.align		4
        /*0000*/ 	.byte	0x04, 0x2f
        /*0002*/ 	.short	(.L_1 - .L_0)
	.align		4
.L_0:
        /*0004*/ 	.word	index@(gpusha1)
        /*0008*/ 	.word	0x00000028


	//----- nvinfo : EIATTR_FRAME_SIZE
	.align		4
.L_1:
        /*000c*/ 	.byte	0x04, 0x11
        /*000e*/ 	.short	(.L_3 - .L_2)
	.align		4
.L_2:
        /*0010*/ 	.word	index@(gpusha1)
        /*0014*/ 	.word	0x00000078


	//----- nvinfo : EIATTR_MIN_STACK_SIZE
	.align		4
.L_3:
        /*0018*/ 	.byte	0x04, 0x12
        /*001a*/ 	.short	(.L_5 - .L_4)
	.align		4
.L_4:
        /*001c*/ 	.word	index@(gpusha1)
        /*0020*/ 	.word	0x00000078
.L_5:


//--------------------- .nv.compat                --------------------------
	.section	.nv.compat,"",@"SHT_CUDA_COMPAT_INFO"
	.align	4
        /*0000*/ 	.byte	0x02, 0x09, 0x00, 0x00, 0x02, 0x02, 0x01, 0x00, 0x02, 0x05, 0x05, 0x00, 0x03, 0x07, 0x01, 0x01
        /*0010*/ 	.byte	0x02, 0x03, 0x00, 0x00, 0x02, 0x06, 0x01, 0x00, 0x04, 0x0b, 0x08, 0x00, 0x09, 0x00, 0x00, 0x00
        /*0020*/ 	.byte	0x00, 0x00, 0x00, 0x00


//--------------------- .nv.info.gpusha1          --------------------------
	.section	.nv.info.gpusha1,"",@"SHT_CUDA_INFO"
	.sectionflags	@""
	.align	4


	//----- nvinfo : EIATTR_CUDA_API_VERSION
	.align		4
        /*0000*/ 	.byte	0x04, 0x37
        /*0002*/ 	.short	(.L_7 - .L_6)
.L_6:
        /*0004*/ 	.word	0x00000082


	//----- nvinfo : EIATTR_KPARAM_INFO
	.align		4
.L_7:
        /*0008*/ 	.byte	0x04, 0x17
        /*000a*/ 	.short	(.L_9 - .L_8)
.L_8:
        /*000c*/ 	.word	0x00000000
        /*0010*/ 	.short	0x0002
        /*0012*/ 	.short	0x0010
        /*0014*/ 	.byte	0x00, 0xf0, 0x11, 0x00


	//----- nvinfo : EIATTR_KPARAM_INFO
	.align		4
.L_9:
        /*0018*/ 	.byte	0x04, 0x17
        /*001a*/ 	.short	(.L_11 - .L_10)
.L_10:
        /*001c*/ 	.word	0x00000000
        /*0020*/ 	.short	0x0001
        /*0022*/ 	.short	0x0008
        /*0024*/ 	.byte	0x00, 0xf5, 0x21, 0x00


	//----- nvinfo : EIATTR_KPARAM_INFO
	.align		4
.L_11:
        /*0028*/ 	.byte	0x04, 0x17
        /*002a*/ 	.short	(.L_13 - .L_12)
.L_12:
        /*002c*/ 	.word	0x00000000
        /*0030*/ 	.short	0x0000
        /*0032*/ 	.short	0x0000
        /*0034*/ 	.byte	0x00, 0xf5, 0x21, 0x00


	//----- nvinfo : EIATTR_SPARSE_MMA_MASK
	.align		4
.L_13:
        /*0038*/ 	.byte	0x03, 0x50
        /*003a*/ 	.short	0x0000


	//----- nvinfo : EIATTR_MAXREG_COUNT
	.align		4
        /*003c*/ 	.byte	0x03, 0x1b
        /*003e*/ 	.short	0x00ff


	//----- nvinfo : EIATTR_MERCURY_ISA_VERSION
	.align		4
        /*0040*/ 	.byte	0x03, 0x5f
        /*0042*/ 	.short	0x0101


	//----- nvinfo : EIATTR_VRC_CTA_INIT_COUNT
	.align		4
        /*0044*/ 	.byte	0x02, 0x4a
	.zero		1
	.zero		1


	//----- nvinfo : EIATTR_EXIT_INSTR_OFFSETS
	.align		4
        /*0048*/ 	.byte	0x04, 0x1c
        /*004a*/ 	.short	(.L_15 - .L_14)


	//   ....[0]....
.L_14:
        /*004c*/ 	.word	0x00000080


	//   ....[1]....
        /*0050*/ 	.word	0x00009ec0


	//----- nvinfo : EIATTR_CRS_STACK_SIZE
	.align		4
.L_15:
        /*0054*/ 	.byte	0x04, 0x1e
        /*0056*/ 	.short	(.L_17 - .L_16)
.L_16:
        /*0058*/ 	.word	0x00000000


	//----- nvinfo : EIATTR_CBANK_PARAM_SIZE
	.align		4
.L_17:
        /*005c*/ 	.byte	0x03, 0x19
        /*005e*/ 	.short	0x0014


	//----- nvinfo : EIATTR_PARAM_CBANK
	.align		4
        /*0060*/ 	.byte	0x04, 0x0a
        /*0062*/ 	.short	(.L_19 - .L_18)
	.align		4
.L_18:
        /*0064*/ 	.word	index@(.nv.constant0.gpusha1)
        /*0068*/ 	.short	0x0380
        /*006a*/ 	.short	0x0014


	//----- nvinfo : EIATTR_SW_WAR
	.align		4
.L_19:
        /*006c*/ 	.byte	0x04, 0x36
        /*006e*/ 	.short	(.L_21 - .L_20)
.L_20:
        /*0070*/ 	.word	0x00000008
.L_21:


//--------------------- .nv.callgraph             --------------------------
	.section	.nv.callgraph,"",@"SHT_CUDA_CALLGRAPH"
	.align	4
	.sectionentsize	8
	.align		4
        /*0000*/ 	.word	0x00000000
	.align		4
        /*0004*/ 	.word	0xffffffff
	.align		4
        /*0008*/ 	.word	0x00000000
	.align		4
        /*000c*/ 	.word	0xfffffffe
	.align		4
        /*0010*/ 	.word	0x00000000
	.align		4
        /*0014*/ 	.word	0xfffffffd
	.align		4
        /*0018*/ 	.word	0x00000000
	.align		4
        /*001c*/ 	.word	0xfffffffc


//--------------------- .text.gpusha1             --------------------------
	.section	.text.gpusha1,"ax",@progbits
	.align	128
        .global         gpusha1
        .type           gpusha1,@function
        .size           gpusha1,(.L_x_26 - gpusha1)
        .other          gpusha1,@"STO_CUDA_ENTRY STV_DEFAULT"
gpusha1:
.text.gpusha1:
[----:B------:R-:W0:Y:S01]  /*0000*/  LDC R1, c[0x0][0x37c] ;  /* 0x0000df00ff017b82 */ /* 0x000e220000000800 */
[----:B------:R-:W1:Y:S07]  /*0010*/  S2R R3, SR_TID.X ;  /* 0x0000000000037919 */ /* 0x000e6e0000002100 */
[----:B------:R-:W1:Y:S01]  /*0020*/  S2UR UR4, SR_CTAID.X ;  /* 0x00000000000479c3 */ /* 0x000e620000002500 */
[----:B------:R-:W2:Y:S01]  /*0030*/  LDCU UR5, c[0x0][0x390] ;  /* 0x00007200ff0577ac */ /* 0x000ea20008000800 */
[----:B0-----:R-:W-:-:S06]  /*0040*/  VIADD R1, R1, 0xffffff88 ;  /* 0xffffff8801017836 */ /* 0x001fcc0000000000 */
[----:B------:R-:W1:Y:S02]  /*0050*/  LDC R24, c[0x0][0x360] ;  /* 0x0000d800ff187b82 */ /* 0x000e640000000800 */
[----:B-1----:R-:W-:-:S05]  /*0060*/  IMAD R24, R24, UR4, R3 ;  /* 0x0000000418187c24 */ /* 0x002fca000f8e0203 */
[----:B--2---:R-:W-:-:S13]  /*0070*/  ISETP.GE.AND P0, PT, R24, UR5, PT ;  /* 0x0000000518007c0c */ /* 0x004fda000bf06270 */
[----:B------:R-:W-:Y:S05]  /*0080*/  @P0 EXIT ;  /* 0x000000000000094d */ /* 0x000fea0003800000 */
[----:B------:R-:W-:Y:S01]  /*0090*/  IMAD.MOV.U32 R12, RZ, RZ, -0x359d3e2a ;  /* 0xca62c1d6ff0c7424 */ /* 0x000fe200078e00ff */
[----:B------:R-:W0:Y:S01]  /*00a0*/  LDCU.64 UR4, c[0x0][0x380] ;  /* 0x00007000ff0477ac */ /* 0x000e220008000a00 */
[----:B------:R-:W-:Y:S01]  /*00b0*/  IMAD.MOV.U32 R4, RZ, RZ, -0x67452302 ;  /* 0x98badcfeff047424 */ /* 0x000fe200078e00ff */
[----:B------:R-:W-:Y:S01]  /*00c0*/  STL [R1+0x40], RZ ;  /* 0x000040ff01007387 */ /* 0x000fe20000100800 */
[----:B------:R-:W-:Y:S01]  /*00d0*/  IMAD.MOV.U32 R5, RZ, RZ, 0x10325476 ;  /* 0x10325476ff057424 */ /* 0x000fe200078e00ff */
[----:B------:R-:W1:Y:S01]  /*00e0*/  LDCU.64 UR6, c[0x0][0x358] ;  /* 0x00006b00ff0677ac */ /* 0x000e620008000a00 */
[----:B------:R-:W-:Y:S01]  /*00f0*/  IMAD.MOV.U32 R6, RZ, RZ, -0x3c2d1e10 ;  /* 0xc3d2e1f0ff067424 */ /* 0x000fe200078e00ff */
[----:B------:R-:W-:Y:S01]  /*0100*/  STL [R1+0x70], R12 ;  /* 0x0000700c01007387 */ /* 0x000fe20000100800 */
[----:B------:R-:W-:Y:S02]  /*0110*/  IMAD.MOV.U32 R7, RZ, RZ, 0x5a827999 ;  /* 0x5a827999ff077424 */ /* 0x000fe400078e00ff */
[----:B------:R-:W-:Y:S01]  /*0120*/  IMAD.MOV.U32 R10, RZ, RZ, 0x6ed9eba1 ;  /* 0x6ed9eba1ff0a7424 */ /* 0x000fe200078e00ff */
[----:B------:R-:W-:Y:S01]  /*0130*/  STL.64 [R1+0x58], R4 ;  /* 0x0000580401007387 */ /* 0x000fe20000100a00 */
[----:B------:R-:W-:-:S02]  /*0140*/  IMAD.MOV.U32 R11, RZ, RZ, -0x70e44324 ;  /* 0x8f1bbcdcff0b7424 */ /* 0x000fc400078e00ff */
[----:B------:R-:W-:Y:S01]  /*0150*/  IMAD.SHL.U32 R8, R24, 0x1000, RZ ;  /* 0x0000100018087824 */ /* 0x000fe200078e00ff */
[----:B------:R-:W-:Y:S01]  /*0160*/  STL.64 [R1+0x60], R6 ;  /* 0x0000600601007387 */ /* 0x000fe20000100a00 */
[----:B------:R-:W-:Y:S02]  /*0170*/  IMAD.MOV.U32 R2, RZ, RZ, 0x67452301 ;  /* 0x67452301ff027424 */ /* 0x000fe400078e00ff */
[----:B------:R-:W-:Y:S01]  /*0180*/  IMAD.MOV.U32 R3, RZ, RZ, -0x10325477 ;  /* 0xefcdab89ff037424 */ /* 0x000fe200078e00ff */
[----:B------:R-:W-:Y:S01]  /*0190*/  STL.64 [R1+0x68], R10 ;  /* 0x0000680a01007387 */ /* 0x000fe20000100a00 */
[C---:B0-----:R-:W-:Y:S01]  /*01a0*/  IADD3 R0, P0, PT, R8.reuse, UR4, RZ ;  /* 0x0000000408007c10 */ /* 0x041fe2000ff1e0ff */
[----:B------:R-:W-:Y:S02]  /*01b0*/  UMOV UR4, URZ ;  /* 0x000000ff00047c82 */ /* 0x000fe40008000000 */
[----:B------:R-:W-:Y:S01]  /*01c0*/  STL.64 [R1+0x48], RZ ;  /* 0x000048ff01007387 */ /* 0x000fe20000100a00 */
[----:B------:R-:W-:Y:S01]  /*01d0*/  LEA.HI.X.SX32 R8, R8, UR5, 0x1, P0 ;  /* 0x0000000508087c11 */ /* 0x000fe200080f0eff */
[----:B------:R-:W-:-:S02]  /*01e0*/  UMOV UR5, URZ ;  /* 0x000000ff00057c82 */ /* 0x000fc40008000000 */
[----:B------:R0:W-:Y:S02]  /*01f0*/  STL.64 [R1+0x50], R2 ;  /* 0x0000500201007387 */ /* 0x0001e40000100a00 */
[----:B01----:R-:W-:-:S07]  /*0200*/  IMAD.MOV.U32 R2, RZ, RZ, RZ ;  /* 0x000000ffff027224 */ /* 0x003fce00078e00ff */
.L_x_2:
[----:B0-----:R-:W-:-:S04]  /*0210*/  IADD3 R4, P0, PT, R0, UR4, RZ ;  /* 0x0000000400047c10 */ /* 0x001fc8000ff1e0ff */
[----:B------:R-:W-:-:S05]  /*0220*/  IADD3.X R5, PT, PT, R8, UR5, RZ, P0, !PT ;  /* 0x0000000508057c10 */ /* 0x000fca00087fe4ff */
[----:B------:R-:W2:Y:S01]  /*0230*/  LDG.E.U8 R4, desc[UR6][R4.64] ;  /* 0x0000000604047981 */ /* 0x000ea2000c1e1100 */
[----:B------:R-:W-:-:S05]  /*0240*/  IMAD.IADD R3, R1, 0x1, R2 ;  /* 0x0000000101037824 */ /* 0x000fca00078e0202 */
[----:B--2---:R0:W-:Y:S04]  /*0250*/  STL.U8 [R3], R4 ;  /* 0x0000000403007387 */ /* 0x0041e80000100000 */
[----:B------:R-:W2:Y:S01]  /*0260*/  LDL R2, [R1+0x40] ;  /* 0x0000400001027983 */ /* 0x000ea20000100800 */
[----:B------:R-:W-:Y:S01]  /*0270*/  UIADD3 UR4, UP0, UPT, UR4, 0x1, URZ ;  /* 0x0000000104047890 */ /* 0x000fe2000ff1e0ff */
[----:B------:R-:W-:Y:S03]  /*0280*/  BSSY.RECONVERGENT B0, `(.L_x_0) ;  /* 0x0000302000007945 */ /* 0x000fe60003800200 */
[----:B------:R-:W-:Y:S02]  /*0290*/  UIADD3.X UR5, UPT, UPT, URZ, UR5, URZ, UP0, !UPT ;  /* 0x00000005ff057290 */ /* 0x000fe400087fe4ff */
[----:B------:R-:W-:-:S04]  /*02a0*/  UISETP.NE.U32.AND UP0, UPT, UR4, 0x1000, UPT ;  /* 0x000010000400788c */ /* 0x000fc8000bf05070 */
[----:B------:R-:W-:Y:S01]  /*02b0*/  UISETP.NE.AND.EX UP0, UPT, UR5, URZ, UPT, UP0 ;  /* 0x000000ff0500728c */ /* 0x000fe2000bf05300 */
[----:B--2---:R-:W-:-:S05]  /*02c0*/  VIADD R2, R2, 0x1 ;  /* 0x0000000102027836 */ /* 0x004fca0000000000 */
[----:B------:R0:W-:Y:S01]  /*02d0*/  STL [R1+0x40], R2 ;  /* 0x0000400201007387 */ /* 0x0001e20000100800 */
[----:B------:R-:W-:-:S13]  /*02e0*/  ISETP.NE.AND P0, PT, R2, 0x40, PT ;  /* 0x000000400200780c */ /* 0x000fda0003f05270 */
[----:B0-----:R-:W-:Y:S05]  /*02f0*/  @P0 BRA `(.L_x_1) ;  /* 0x0000002c00e80947 */ /* 0x001fea0003800000 */
[----:B------:R-:W2:Y:S04]  /*0300*/  LDL.64 R26, [R1] ;  /* 0x00000000011a7983 */ /* 0x000ea80000100a00 */
[----:B------:R-:W3:Y:S04]  /*0310*/  LDL.64 R22, [R1+0x8] ;  /* 0x0000080001167983 */ /* 0x000ee80000100a00 */
[----:B------:R-:W4:Y:S04]  /*0320*/  LDL.64 R20, [R1+0x10] ;  /* 0x0000100001147983 */ /* 0x000f280000100a00 */
[----:B------:R-:W5:Y:S04]  /*0330*/  LDL.64 R18, [R1+0x18] ;  /* 0x0000180001127983 */ /* 0x000f680000100a00 */
[----:B------:R-:W5:Y:S04]  /*0340*/  LDL.64 R12, [R1+0x20] ;  /* 0x00002000010c7983 */ /* 0x000f680000100a00 */
[----:B------:R-:W5:Y:S04]  /*0350*/  LDL.64 R14, [R1+0x28] ;  /* 0x00002800010e7983 */ /* 0x000f680000100a00 */
[----:B------:R-:W5:Y:S04]  /*0360*/  LDL.64 R10, [R1+0x30] ;  /* 0x00003000010a7983 */ /* 0x000f680000100a00 */
[----:B------:R-:W5:Y:S04]  /*0370*/  LDL.64 R16, [R1+0x38] ;  /* 0x0000380001107983 */ /* 0x000f680000100a00 */
[----:B------:R-:W5:Y:S04]  /*0380*/  LDL.64 R4, [R1+0x58] ;  /* 0x0000580001047983 */ /* 0x000f680000100a00 */
[----:B------:R-:W5:Y:S04]  /*0390*/  LDL.64 R2, [R1+0x50] ;  /* 0x0000500001027983 */ /* 0x000f680000100a00 */
[----:B------:R-:W5:Y:S01]  /*03a0*/  LDL.64 R6, [R1+0x60] ;  /* 0x0000600001067983 */ /* 0x000f620000100a00 */
[----:B--2---:R-:W-:-:S02]  /*03b0*/  PRMT R9, R26, 0x7771, RZ ;  /* 0x000077711a097816 */ /* 0x004fc400000000ff */
[C---:B------:R-:W-:Y:S02]  /*03c0*/  PRMT R25, R26.reuse, 0x7770, RZ ;  /* 0x000077701a197816 */ /* 0x040fe400000000ff */
[----:B------:R-:W-:Y:S01]  /*03d0*/  PRMT R29, R26, 0x7773, RZ ;  /* 0x000077731a1d7816 */ /* 0x000fe200000000ff */
[----:B------:R-:W-:Y:S01]  /*03e0*/  IMAD.U32 R9, R9, 0x10000, RZ ;  /* 0x0001000009097824 */ /* 0x000fe200078e00ff */
[----:B---3--:R-:W-:Y:S02]  /*03f0*/  PRMT R32, R23, 0x7770, RZ ;  /* 0x0000777017207816 */ /* 0x008fe400000000ff */
[----:B----4-:R-:W-:Y:S02]  /*0400*/  PRMT R34, R20, 0x7770, RZ ;  /* 0x0000777014227816 */ /* 0x010fe400000000ff */
[----:B------:R-:W-:Y:S02]  /*0410*/  LOP3.LUT R28, R9, 0xff0000, RZ, 0xc0, !PT ;  /* 0x00ff0000091c7812 */ /* 0x000fe400078ec0ff */
[----:B------:R-:W-:-:S03]  /*0420*/  PRMT R9, R27, 0x7771, RZ ;  /* 0x000077711b097816 */ /* 0x000fc600000000ff */
[----:B------:R-:W-:Y:S01]  /*0430*/  IMAD R28, R25, 0x1000000, R28 ;  /* 0x01000000191c7824 */ /* 0x000fe200078e021c */
[----:B------:R-:W-:Y:S01]  /*0440*/  PRMT R25, R26, 0x7772, RZ ;  /* 0x000077721a197816 */ /* 0x000fe200000000ff */
[----:B------:R-:W-:Y:S01]  /*0450*/  IMAD.U32 R30, R9, 0x10000, RZ ;  /* 0x00010000091e7824 */ /* 0x000fe200078e00ff */
[----:B------:R-:W-:Y:S02]  /*0460*/  PRMT R26, R23, 0x7771, RZ ;  /* 0x00007771171a7816 */ /* 0x000fe400000000ff */
[----:B------:R-:W-:Y:S01]  /*0470*/  PRMT R9, R27, 0x7770, RZ ;  /* 0x000077701b097816 */ /* 0x000fe200000000ff */
[----:B------:R-:W-:Y:S01]  /*0480*/  IMAD.SHL.U32 R25, R25, 0x100, RZ ;  /* 0x0000010019197824 */ /* 0x000fe200078e00ff */
[----:B------:R-:W-:Y:S01]  /*0490*/  LOP3.LUT R30, R30, 0xff0000, RZ, 0xc0, !PT ;  /* 0x00ff00001e1e7812 */ /* 0x000fe200078ec0ff */
[----:B------:R-:W-:-:S03]  /*04a0*/  IMAD.U32 R31, R26, 0x10000, RZ ;  /* 0x000100001a1f7824 */ /* 0x000fc600078e00ff */
[----:B------:R-:W-:Y:S01]  /*04b0*/  LOP3.LUT R28, R29, R28, R25, 0xfe, !PT ;  /* 0x0000001c1d1c7212 */ /* 0x000fe200078efe19 */
[----:B------:R-:W-:Y:S01]  /*04c0*/  IMAD R9, R9, 0x1000000, R30 ;  /* 0x0100000009097824 */ /* 0x000fe200078e021e */
[C---:B------:R-:W-:Y:S02]  /*04d0*/  PRMT R25, R27.reuse, 0x7772, RZ ;  /* 0x000077721b197816 */ /* 0x040fe400000000ff */
[----:B------:R-:W-:Y:S02]  /*04e0*/  PRMT R27, R27, 0x7773, RZ ;  /* 0x000077731b1b7816 */ /* 0x000fe400000000ff */
[C---:B------:R-:W-:Y:S01]  /*04f0*/  PRMT R29, R22.reuse, 0x7771, RZ ;  /* 0x00007771161d7816 */ /* 0x040fe200000000ff */
[----:B------:R-:W-:Y:S01]  /*0500*/  IMAD.SHL.U32 R26, R25, 0x100, RZ ;  /* 0x00000100191a7824 */ /* 0x000fe200078e00ff */
[----:B------:R-:W-:Y:S02]  /*0510*/  LOP3.LUT R31, R31, 0xff0000, RZ, 0xc0, !PT ;  /* 0x00ff00001f1f7812 */ /* 0x000fe400078ec0ff */
[----:B------:R-:W-:Y:S01]  /*0520*/  PRMT R30, R22, 0x7770, RZ ;  /* 0x00007770161e7816 */ /* 0x000fe200000000ff */
[----:B------:R-:W-:Y:S01]  /*0530*/  IMAD.U32 R29, R29, 0x10000, RZ ;  /* 0x000100001d1d7824 */ /* 0x000fe200078e00ff */
[----:B------:R-:W-:Y:S01]  /*0540*/  LOP3.LUT R26, R27, R9, R26, 0xfe, !PT ;  /* 0x000000091b1a7212 */ /* 0x000fe200078efe1a */
[----:B------:R-:W-:Y:S01]  /*0550*/  IMAD R32, R32, 0x1000000, R31 ;  /* 0x0100000020207824 */ /* 0x000fe200078e021f */
[----:B------:R-:W-:-:S02]  /*0560*/  PRMT R9, R23, 0x7772, RZ ;  /* 0x0000777217097816 */ /* 0x000fc400000000ff */
[----:B------:R-:W-:Y:S02]  /*0570*/  LOP3.LUT R29, R29, 0xff0000, RZ, 0xc0, !PT ;  /* 0x00ff00001d1d7812 */ /* 0x000fe400078ec0ff */
[----:B------:R-:W-:Y:S01]  /*0580*/  PRMT R25, R22, 0x7772, RZ ;  /* 0x0000777216197816 */ /* 0x000fe200000000ff */
[----:B------:R-:W-:Y:S01]  /*0590*/  IMAD.SHL.U32 R9, R9, 0x100, RZ ;  /* 0x0000010009097824 */ /* 0x000fe200078e00ff */
[----:B------:R-:W-:Y:S01]  /*05a0*/  PRMT R23, R23, 0x7773, RZ ;  /* 0x0000777317177816 */ /* 0x000fe200000000ff */
[----:B------:R-:W-:Y:S01]  /*05b0*/  IMAD R30, R30, 0x1000000, R29 ;  /* 0x010000001e1e7824 */ /* 0x000fe200078e021d */
[----:B------:R-:W-:Y:S01]  /*05c0*/  PRMT R27, R20, 0x7771, RZ ;  /* 0x00007771141b7816 */ /* 0x000fe200000000ff */
[----:B------:R-:W-:Y:S01]  /*05d0*/  IMAD.SHL.U32 R25, R25, 0x100, RZ ;  /* 0x0000010019197824 */ /* 0x000fe200078e00ff */
[----:B------:R-:W-:Y:S02]  /*05e0*/  LOP3.LUT R32, R23, R32, R9, 0xfe, !PT ;  /* 0x0000002017207212 */ /* 0x000fe400078efe09 */
[----:B------:R-:W-:Y:S01]  /*05f0*/  PRMT R9, R21, 0x7771, RZ ;  /* 0x0000777115097816 */ /* 0x000fe200000000ff */
[----:B------:R-:W-:Y:S01]  /*0600*/  IMAD.U32 R27, R27, 0x10000, RZ ;  /* 0x000100001b1b7824 */ /* 0x000fe200078e00ff */
[----:B------:R-:W-:-:S02]  /*0610*/  PRMT R22, R22, 0x7773, RZ ;  /* 0x0000777316167816 */ /* 0x000fc400000000ff */
[----:B-----5:R-:W-:Y:S01]  /*0620*/  PRMT R23, R18, 0x7771, RZ ;  /* 0x0000777112177816 */ /* 0x020fe200000000ff */
[----:B------:R-:W-:Y:S01]  /*0630*/  IMAD.U32 R9, R9, 0x10000, RZ ;  /* 0x0001000009097824 */ /* 0x000fe200078e00ff */
[----:B------:R-:W-:Y:S02]  /*0640*/  LOP3.LUT R30, R22, R30, R25, 0xfe, !PT ;  /* 0x0000001e161e7212 */ /* 0x000fe400078efe19 */
[----:B------:R-:W-:Y:S01]  /*0650*/  LOP3.LUT R27, R27, 0xff0000, RZ, 0xc0, !PT ;  /* 0x00ff00001b1b7812 */ /* 0x000fe200078ec0ff */
[----:B------:R-:W-:Y:S01]  /*0660*/  IMAD.U32 R23, R23, 0x10000, RZ ;  /* 0x0001000017177824 */ /* 0x000fe200078e00ff */
[----:B------:R-:W-:Y:S02]  /*0670*/  PRMT R22, R20, 0x7772, RZ ;  /* 0x0000777214167816 */ /* 0x000fe400000000ff */
[----:B------:R-:W-:Y:S01]  /*0680*/  LOP3.LUT R36, R9, 0xff0000, RZ, 0xc0, !PT ;  /* 0x00ff000009247812 */ /* 0x000fe200078ec0ff */
[----:B------:R-:W-:Y:S01]  /*0690*/  IMAD R34, R34, 0x1000000, R27 ;  /* 0x0100000022227824 */ /* 0x000fe200078e021b */
[----:B------:R-:W-:Y:S01]  /*06a0*/  PRMT R20, R20, 0x7773, RZ ;  /* 0x0000777314147816 */ /* 0x000fe200000000ff */
[----:B------:R-:W-:Y:S01]  /*06b0*/  IMAD.SHL.U32 R9, R22, 0x100, RZ ;  /* 0x0000010016097824 */ /* 0x000fe200078e00ff */
[----:B------:R-:W-:-:S02]  /*06c0*/  PRMT R27, R21, 0x7770, RZ ;  /* 0x00007770151b7816 */ /* 0x000fc400000000ff */
[----:B------:R-:W-:Y:S02]  /*06d0*/  PRMT R22, R18, 0x7770, RZ ;  /* 0x0000777012167816 */ /* 0x000fe400000000ff */
[----:B------:R-:W-:Y:S01]  /*06e0*/  LOP3.LUT R34, R20, R34, R9, 0xfe, !PT ;  /* 0x0000002214227212 */ /* 0x000fe200078efe09 */
[----:B------:R-:W-:Y:S01]  /*06f0*/  IMAD R27, R27, 0x1000000, R36 ;  /* 0x010000001b1b7824 */ /* 0x000fe200078e0224 */
[----:B------:R-:W-:Y:S02]  /*0700*/  PRMT R20, R19, 0x7771, RZ ;  /* 0x0000777113147816 */ /* 0x000fe400000000ff */
[----:B------:R-:W-:Y:S02]  /*0710*/  PRMT R9, R21, 0x7772, RZ ;  /* 0x0000777215097816 */ /* 0x000fe400000000ff */
[----:B------:R-:W-:Y:S01]  /*0720*/  LOP3.LUT R23, R23, 0xff0000, RZ, 0xc0, !PT ;  /* 0x00ff000017177812 */ /* 0x000fe200078ec0ff */
[----:B------:R-:W-:Y:S01]  /*0730*/  IMAD.U32 R25, R20, 0x10000, RZ ;  /* 0x0001000014197824 */ /* 0x000fe200078e00ff */
[----:B------:R-:W-:Y:S01]  /*0740*/  PRMT R21, R21, 0x7773, RZ ;  /* 0x0000777315157816 */ /* 0x000fe200000000ff */
[----:B------:R-:W-:-:S02]  /*0750*/  IMAD.SHL.U32 R20, R9, 0x100, RZ ;  /* 0x0000010009147824 */ /* 0x000fc400078e00ff */
[----:B------:R-:W-:Y:S01]  /*0760*/  IMAD R36, R22, 0x1000000, R23 ;  /* 0x0100000016247824 */ /* 0x000fe200078e0217 */
[----:B------:R-:W-:Y:S02]  /*0770*/  PRMT R22, R18, 0x7772, RZ ;  /* 0x0000777212167816 */ /* 0x000fe400000000ff */
[----:B------:R-:W-:Y:S02]  /*0780*/  LOP3.LUT R27, R21, R27, R20, 0xfe, !PT ;  /* 0x0000001b151b7212 */ /* 0x000fe400078efe14 */
[----:B------:R-:W-:Y:S01]  /*0790*/  PRMT R20, R12, 0x7771, RZ ;  /* 0x000077710c147816 */ /* 0x000fe200000000ff */
[----:B------:R-:W-:Y:S01]  /*07a0*/  IMAD.SHL.U32 R9, R22, 0x100, RZ ;  /* 0x0000010016097824 */ /* 0x000fe200078e00ff */
[----:B------:R-:W-:Y:S02]  /*07b0*/  PRMT R18, R18, 0x7773, RZ ;  /* 0x0000777312127816 */ /* 0x000fe400000000ff */
[----:B------:R-:W-:Y:S01]  /*07c0*/  PRMT R23, R19, 0x7770, RZ ;  /* 0x0000777013177816 */ /* 0x000fe200000000ff */
[----:B------:R-:W-:Y:S01]  /*07d0*/  IMAD.U32 R22, R20, 0x10000, RZ ;  /* 0x0001000014167824 */ /* 0x000fe200078e00ff */
[----:B------:R-:W-:Y:S01]  /*07e0*/  LOP3.LUT R36, R18, R36, R9, 0xfe, !PT ;  /* 0x0000002412247212 */ /* 0x000fe200078efe09 */
[----:B------:R-:W2:Y:S01]  /*07f0*/  LDL.64 R20, [R1+0x68] ;  /* 0x0000680001147983 */ /* 0x000ea20000100a00 */
[----:B------:R-:W-:-:S02]  /*0800*/  LOP3.LUT R25, R25, 0xff0000, RZ, 0xc0, !PT ;  /* 0x00ff000019197812 */ /* 0x000fc400078ec0ff */
[----:B------:R-:W-:Y:S02]  /*0810*/  PRMT R18, R19, 0x7772, RZ ;  /* 0x0000777213127816 */ /* 0x000fe400000000ff */
[----:B------:R-:W-:Y:S01]  /*0820*/  PRMT R9, R13, 0x7771, RZ ;  /* 0x000077710d097816 */ /* 0x000fe200000000ff */
[----:B------:R-:W-:Y:S01]  /*0830*/  IMAD R23, R23, 0x1000000, R25 ;  /* 0x0100000017177824 */ /* 0x000fe200078e0219 */
[----:B------:R-:W-:Y:S01]  /*0840*/  PRMT R25, R19, 0x7773, RZ ;  /* 0x0000777313197816 */ /* 0x000fe200000000ff */
[----:B------:R-:W-:Y:S01]  /*0850*/  IMAD.SHL.U32 R18, R18, 0x100, RZ ;  /* 0x0000010012127824 */ /* 0x000fe200078e00ff */
[----:B------:R-:W-:Y:S02]  /*0860*/  PRMT R19, R12, 0x7770, RZ ;  /* 0x000077700c137816 */ /* 0x000fe400000000ff */
[----:B------:R-:W-:Y:S02]  /*0870*/  LOP3.LUT R22, R22, 0xff0000, RZ, 0xc0, !PT ;  /* 0x00ff000016167812 */ /* 0x000fe400078ec0ff */
[----:B------:R-:W-:Y:S01]  /*0880*/  LOP3.LUT R18, R25, R23, R18, 0xfe, !PT ;  /* 0x0000001719127212 */ /* 0x000fe200078efe12 */
[----:B------:R-:W-:Y:S01]  /*0890*/  IMAD.U32 R25, R9, 0x10000, RZ ;  /* 0x0001000009197824 */ /* 0x000fe200078e00ff */
[C---:B------:R-:W-:Y:S01]  /*08a0*/  PRMT R23, R12.reuse, 0x7773, RZ ;  /* 0x000077730c177816 */ /* 0x040fe200000000ff */
[----:B------:R-:W-:Y:S01]  /*08b0*/  IMAD R22, R19, 0x1000000, R22 ;  /* 0x0100000013167824 */ /* 0x000fe200078e0216 */
[----:B------:R-:W-:-:S02]  /*08c0*/  PRMT R19, R12, 0x7772, RZ ;  /* 0x000077720c137816 */ /* 0x000fc400000000ff */
[----:B------:R-:W-:Y:S02]  /*08d0*/  PRMT R9, R13, 0x7770, RZ ;  /* 0x000077700d097816 */ /* 0x000fe400000000ff */
[----:B------:R-:W-:Y:S02]  /*08e0*/  LOP3.LUT R12, R25, 0xff0000, RZ, 0xc0, !PT ;  /* 0x00ff0000190c7812 */ /* 0x000fe400078ec0ff */
[----:B------:R-:W-:-:S03]  /*08f0*/  PRMT R25, R14, 0x7771, RZ ;  /* 0x000077710e197816 */ /* 0x000fc600000000ff */
[----:B------:R-:W-:Y:S01]  /*0900*/  IMAD R9, R9, 0x1000000, R12 ;  /* 0x0100000009097824 */ /* 0x000fe200078e020c */
[----:B------:R-:W-:Y:S01]  /*0910*/  PRMT R12, R13, 0x7772, RZ ;  /* 0x000077720d0c7816 */ /* 0x000fe200000000ff */
[----:B------:R-:W-:Y:S01]  /*0920*/  IMAD.SHL.U32 R19, R19, 0x100, RZ ;  /* 0x0000010013137824 */ /* 0x000fe200078e00ff */
[----:B------:R-:W-:Y:S01]  /*0930*/  PRMT R13, R13, 0x7773, RZ ;  /* 0x000077730d0d7816 */ /* 0x000fe200000000ff */
[----:B------:R-:W-:Y:S02]  /*0940*/  IMAD.U32 R25, R25, 0x10000, RZ ;  /* 0x0001000019197824 */ /* 0x000fe400078e00ff */
[----:B------:R-:W-:Y:S01]  /*0950*/  IMAD.SHL.U32 R12, R12, 0x100, RZ ;  /* 0x000001000c0c7824 */ /* 0x000fe200078e00ff */
[----:B------:R-:W-:Y:S02]  /*0960*/  LOP3.LUT R22, R23, R22, R19, 0xfe, !PT ;  /* 0x0000001617167212 */ /* 0x000fe400078efe13 */
[----:B------:R-:W-:Y:S02]  /*0970*/  PRMT R23, R14, 0x7770, RZ ;  /* 0x000077700e177816 */ /* 0x000fe400000000ff */
[----:B------:R-:W-:-:S02]  /*0980*/  LOP3.LUT R9, R13, R9, R12, 0xfe, !PT ;  /* 0x000000090d097212 */ /* 0x000fc400078efe0c */
[----:B------:R-:W-:Y:S02]  /*0990*/  LOP3.LUT R25, R25, 0xff0000, RZ, 0xc0, !PT ;  /* 0x00ff000019197812 */ /* 0x000fe400078ec0ff */
[C---:B------:R-:W-:Y:S02]  /*09a0*/  PRMT R12, R14.reuse, 0x7772, RZ ;  /* 0x000077720e0c7816 */ /* 0x040fe400000000ff */
[----:B------:R-:W-:Y:S01]  /*09b0*/  PRMT R19, R15, 0x7771, RZ ;  /* 0x000077710f137816 */ /* 0x000fe200000000ff */
[----:B------:R-:W-:Y:S01]  /*09c0*/  IMAD R23, R23, 0x1000000, R25 ;  /* 0x0100000017177824 */ /* 0x000fe200078e0219 */
[----:B------:R-:W-:Y:S01]  /*09d0*/  PRMT R13, R14, 0x7773, RZ ;  /* 0x000077730e0d7816 */ /* 0x000fe200000000ff */
[----:B------:R-:W-:Y:S02]  /*09e0*/  IMAD.SHL.U32 R12, R12, 0x100, RZ ;  /* 0x000001000c0c7824 */ /* 0x000fe400078e00ff */
[----:B------:R-:W-:Y:S01]  /*09f0*/  IMAD.U32 R19, R19, 0x10000, RZ ;  /* 0x0001000013137824 */ /* 0x000fe200078e00ff */
[----:B------:R-:W-:-:S02]  /*0a00*/  PRMT R25, R10, 0x7771, RZ ;  /* 0x000077710a197816 */ /* 0x000fc400000000ff */
[----:B------:R-:W-:Y:S02]  /*0a10*/  LOP3.LUT R12, R13, R23, R12, 0xfe, !PT ;  /* 0x000000170d0c7212 */ /* 0x000fe400078efe0c */
[----:B------:R-:W-:Y:S02]  /*0a20*/  PRMT R14, R15, 0x7770, RZ ;  /* 0x000077700f0e7816 */ /* 0x000fe400000000ff */
[----:B------:R-:W-:Y:S02]  /*0a30*/  LOP3.LUT R19, R19, 0xff0000, RZ, 0xc0, !PT ;  /* 0x00ff000013137812 */ /* 0x000fe400078ec0ff */
[----:B------:R-:W-:Y:S01]  /*0a40*/  PRMT R13, R15, 0x7772, RZ ;  /* 0x000077720f0d7816 */ /* 0x000fe200000000ff */
[----:B------:R-:W-:Y:S01]  /*0a50*/  IMAD.U32 R25, R25, 0x10000, RZ ;  /* 0x0001000019197824 */ /* 0x000fe200078e00ff */
[----:B------:R-:W-:Y:S01]  /*0a60*/  PRMT R15, R15, 0x7773, RZ ;  /* 0x000077730f0f7816 */ /* 0x000fe200000000ff */
[----:B------:R-:W-:Y:S02]  /*0a70*/  IMAD R14, R14, 0x1000000, R19 ;  /* 0x010000000e0e7824 */ /* 0x000fe400078e0213 */
[----:B------:R-:W-:Y:S01]  /*0a80*/  IMAD.SHL.U32 R13, R13, 0x100, RZ ;  /* 0x000001000d0d7824 */ /* 0x000fe200078e00ff */
[----:B------:R-:W-:-:S02]  /*0a90*/  PRMT R23, R10, 0x7770, RZ ;  /* 0x000077700a177816 */ /* 0x000fc400000000ff */
[----:B------:R-:W-:Y:S02]  /*0aa0*/  LOP3.LUT R25, R25, 0xff0000, RZ, 0xc0, !PT ;  /* 0x00ff000019197812 */ /* 0x000fe400078ec0ff */
[----:B------:R-:W-:Y:S02]  /*0ab0*/  PRMT R19, R11, 0x7771, RZ ;  /* 0x000077710b137816 */ /* 0x000fe400000000ff */
[----:B------:R-:W-:Y:S02]  /*0ac0*/  LOP3.LUT R14, R15, R14, R13, 0xfe, !PT ;  /* 0x0000000e0f0e7212 */ /* 0x000fe400078efe0d */
[C---:B------:R-:W-:Y:S01]  /*0ad0*/  PRMT R15, R10.reuse, 0x7772, RZ ;  /* 0x000077720a0f7816 */ /* 0x040fe200000000ff */
[----:B------:R-:W-:Y:S02]  /*0ae0*/  IMAD R23, R23, 0x1000000, R25 ;  /* 0x0100000017177824 */ /* 0x000fe400078e0219 */
[----:B------:R-:W-:Y:S01]  /*0af0*/  IMAD.U32 R25, R19, 0x10000, RZ ;  /* 0x0001000013197824 */ /* 0x000fe200078e00ff */
[----:B------:R-:W-:Y:S01]  /*0b00*/  PRMT R19, R10, 0x7773, RZ ;  /* 0x000077730a137816 */ /* 0x000fe200000000ff */
[----:B------:R-:W-:Y:S01]  /*0b10*/  IMAD.SHL.U32 R10, R15, 0x100, RZ ;  /* 0x000001000f0a7824 */ /* 0x000fe200078e00ff */
[----:B------:R-:W-:-:S02]  /*0b20*/  PRMT R29, R16, 0x7771, RZ ;  /* 0x00007771101d7816 */ /* 0x000fc400000000ff */
[----:B------:R-:W-:Y:S02]  /*0b30*/  PRMT R13, R11, 0x7770, RZ ;  /* 0x000077700b0d7816 */ /* 0x000fe400000000ff */
[----:B------:R-:W-:Y:S02]  /*0b40*/  LOP3.LUT R25, R25, 0xff0000, RZ, 0xc0, !PT ;  /* 0x00ff000019197812 */ /* 0x000fe400078ec0ff */
[----:B------:R-:W-:Y:S01]  /*0b50*/  PRMT R15, R11, 0x7772, RZ ;  /* 0x000077720b0f7816 */ /* 0x000fe200000000ff */
[----:B------:R-:W-:Y:S01]  /*0b60*/  IMAD.U32 R29, R29, 0x10000, RZ ;  /* 0x000100001d1d7824 */ /* 0x000fe200078e00ff */
[----:B------:R-:W-:Y:S02]  /*0b70*/  LOP3.LUT R10, R19, R23, R10, 0xfe, !PT ;  /* 0x00000017130a7212 */ /* 0x000fe400078efe0a */
[----:B------:R-:W-:Y:S01]  /*0b80*/  PRMT R23, R17, 0x7771, RZ ;  /* 0x0000777111177816 */ /* 0x000fe200000000ff */
[----:B------:R-:W-:Y:S01]  /*0b90*/  IMAD R13, R13, 0x1000000, R25 ;  /* 0x010000000d0d7824 */ /* 0x000fe200078e0219 */
[----:B------:R-:W-:Y:S01]  /*0ba0*/  PRMT R19, R11, 0x7773, RZ ;  /* 0x000077730b137816 */ /* 0x000fe200000000ff */
[----:B------:R-:W-:Y:S01]  /*0bb0*/  IMAD.SHL.U32 R11, R15, 0x100, RZ ;  /* 0x000001000f0b7824 */ /* 0x000fe200078e00ff */
[----:B------:R-:W-:Y:S01]  /*0bc0*/  LOP3.LUT R29, R29, 0xff0000, RZ, 0xc0, !PT ;  /* 0x00ff00001d1d7812 */ /* 0x000fe200078ec0ff */
[----:B------:R-:W-:Y:S01]  /*0bd0*/  IMAD.U32 R23, R23, 0x10000, RZ ;  /* 0x0001000017177824 */ /* 0x000fe200078e00ff */
[----:B------:R-:W-:-:S02]  /*0be0*/  PRMT R15, R16, 0x7770, RZ ;  /* 0x00007770100f7816 */ /* 0x000fc400000000ff */
[----:B------:R-:W-:Y:S02]  /*0bf0*/  LOP3.LUT R11, R19, R13, R11, 0xfe, !PT ;  /* 0x0000000d130b7212 */ /* 0x000fe400078efe0b */
[C---:B------:R-:W-:Y:S01]  /*0c00*/  PRMT R13, R16.reuse, 0x7772, RZ ;  /* 0x00007772100d7816 */ /* 0x040fe200000000ff */
[----:B------:R-:W-:Y:S01]  /*0c10*/  IMAD R29, R15, 0x1000000, R29 ;  /* 0x010000000f1d7824 */ /* 0x000fe200078e021d */
[----:B------:R-:W-:Y:S02]  /*0c20*/  PRMT R15, R17, 0x7770, RZ ;  /* 0x00007770110f7816 */ /* 0x000fe400000000ff */
[----:B------:R-:W-:Y:S02]  /*0c30*/  LOP3.LUT R23, R23, 0xff0000, RZ, 0xc0, !PT ;  /* 0x00ff000017177812 */ /* 0x000fe400078ec0ff */
[----:B------:R-:W-:Y:S01]  /*0c40*/  PRMT R19, R16, 0x7773, RZ ;  /* 0x0000777310137816 */ /* 0x000fe200000000ff */
[----:B------:R-:W-:Y:S02]  /*0c50*/  IMAD.SHL.U32 R16, R13, 0x100, RZ ;  /* 0x000001000d107824 */ /* 0x000fe400078e00ff */
[----:B------:R-:W-:Y:S01]  /*0c60*/  IMAD R15, R15, 0x1000000, R23 ;  /* 0x010000000f0f7824 */ /* 0x000fe200078e0217 */
[----:B------:R-:W-:-:S02]  /*0c70*/  LOP3.LUT R23, R5, R3, R4, 0xb8, !PT ;  /* 0x0000000305177212 */ /* 0x000fc400078eb804 */
[----:B------:R-:W-:Y:S02]  /*0c80*/  LOP3.LUT R13, R19, R29, R16, 0xfe, !PT ;  /* 0x0000001d130d7212 */ /* 0x000fe400078efe10 */
[----:B------:R-:W-:Y:S01]  /*0c90*/  PRMT R16, R17, 0x7772, RZ ;  /* 0x0000777211107816 */ /* 0x000fe200000000ff */
[----:B------:R-:W-:Y:S01]  /*0ca0*/  IMAD.IADD R23, R6, 0x1, R23 ;  /* 0x0000000106177824 */ /* 0x000fe200078e0217 */
[----:B------:R-:W-:Y:S02]  /*0cb0*/  SHF.L.W.U32.HI R19, R3, 0x1e, R3 ;  /* 0x0000001e03137819 */ /* 0x000fe40000010e03 */
[----:B------:R-:W-:Y:S01]  /*0cc0*/  PRMT R17, R17, 0x7773, RZ ;  /* 0x0000777311117816 */ /* 0x000fe200000000ff */
[----:B------:R-:W-:Y:S01]  /*0cd0*/  IMAD.SHL.U32 R16, R16, 0x100, RZ ;  /* 0x0000010010107824 */ /* 0x000fe200078e00ff */
[----:B------:R-:W-:Y:S02]  /*0ce0*/  LOP3.LUT R25, R4, R2, R19, 0xb8, !PT ;  /* 0x0000000204197212 */ /* 0x000fe400078eb813 */
[----:B------:R-:W-:-:S02]  /*0cf0*/  LEA.HI R23, R2, R23, R2, 0x5 ;  /* 0x0000001702177211 */ /* 0x000fc400078f2802 */
[----:B------:R-:W-:Y:S01]  /*0d00*/  LOP3.LUT R15, R17, R15, R16, 0xfe, !PT ;  /* 0x0000000f110f7212 */ /* 0x000fe200078efe10 */
[----:B------:R-:W-:Y:S01]  /*0d10*/  IMAD.IADD R25, R5, 0x1, R25 ;  /* 0x0000000105197824 */ /* 0x000fe200078e0219 */
[----:B------:R-:W-:Y:S02]  /*0d20*/  IADD3 R17, PT, PT, R28, R23, R7 ;  /* 0x000000171c117210 */ /* 0x000fe40007ffe007 */
[----:B------:R-:W-:Y:S02]  /*0d30*/  SHF.L.W.U32.HI R16, R2, 0x1e, R2 ;  /* 0x0000001e02107819 */ /* 0x000fe40000010e02 */
[----:B------:R-:W-:Y:S02]  /*0d40*/  LEA.HI R23, R17, R25, R17, 0x5 ;  /* 0x0000001911177211 */ /* 0x000fe400078f2811 */
[----:B------:R-:W-:Y:S02]  /*0d50*/  LOP3.LUT R25, R19, R17, R16, 0xb8, !PT ;  /* 0x0000001113197212 */ /* 0x000fe400078eb810 */
[----:B------:R-:W-:-:S02]  /*0d60*/  IADD3 R23, PT, PT, R26, R23, R7 ;  /* 0x000000171a177210 */ /* 0x000fc40007ffe007 */
[----:B------:R-:W-:Y:S01]  /*0d70*/  SHF.L.W.U32.HI R17, R17, 0x1e, R17 ;  /* 0x0000001e11117819 */ /* 0x000fe20000010e11 */
[----:B------:R-:W-:-:S03]  /*0d80*/  IMAD.IADD R25, R4, 0x1, R25 ;  /* 0x0000000104197824 */ /* 0x000fc600078e0219 */
[----:B------:R-:W-:Y:S02]  /*0d90*/  LOP3.LUT R29, R16, R23, R17, 0xb8, !PT ;  /* 0x00000017101d7212 */ /* 0x000fe400078eb811 */
[C-C-:B------:R-:W-:Y:S02]  /*0da0*/  LEA.HI R25, R23.reuse, R25, R23.reuse, 0x5 ;  /* 0x0000001917197211 */ /* 0x140fe400078f2817 */
[----:B------:R-:W-:Y:S01]  /*0db0*/  SHF.L.W.U32.HI R23, R23, 0x1e, R23 ;  /* 0x0000001e17177819 */ /* 0x000fe20000010e17 */
[----:B------:R-:W-:Y:S01]  /*0dc0*/  IMAD.IADD R29, R19, 0x1, R29 ;  /* 0x00000001131d7824 */ /* 0x000fe200078e021d */
[----:B------:R-:W-:-:S04]  /*0dd0*/  IADD3 R25, PT, PT, R30, R25, R7 ;  /* 0x000000191e197210 */ /* 0x000fc80007ffe007 */
[----:B------:R-:W-:Y:S02]  /*0de0*/  LOP3.LUT R19, R17, R25, R23, 0xb8, !PT ;  /* 0x0000001911137212 */ /* 0x000fe400078eb817 */
[----:B------:R-:W-:-:S03]  /*0df0*/  LEA.HI R29, R25, R29, R25, 0x5 ;  /* 0x0000001d191d7211 */ /* 0x000fc600078f2819 */
[----:B------:R-:W-:Y:S01]  /*0e00*/  IMAD.IADD R19, R16, 0x1, R19 ;  /* 0x0000000110137824 */ /* 0x000fe200078e0213 */
[----:B------:R-:W-:Y:S02]  /*0e10*/  IADD3 R29, PT, PT, R32, R29, R7 ;  /* 0x0000001d201d7210 */ /* 0x000fe40007ffe007 */
[----:B------:R-:W-:Y:S02]  /*0e20*/  SHF.L.W.U32.HI R16, R25, 0x1e, R25 ;  /* 0x0000001e19107819 */ /* 0x000fe40000010e19 */
[----:B------:R-:W-:Y:S02]  /*0e30*/  LEA.HI R19, R29, R19, R29, 0x5 ;  /* 0x000000131d137211 */ /* 0x000fe400078f281d */
[----:B------:R-:W-:Y:S02]  /*0e40*/  LOP3.LUT R25, R23, R29, R16, 0xb8, !PT ;  /* 0x0000001d17197212 */ /* 0x000fe400078eb810 */
[----:B------:R-:W-:-:S03]  /*0e50*/  IADD3 R19, PT, PT, R34, R19, R7 ;  /* 0x0000001322137210 */ /* 0x000fc60007ffe007 */
[----:B------:R-:W-:Y:S01]  /*0e60*/  IMAD.IADD R25, R17, 0x1, R25 ;  /* 0x0000000111197824 */ /* 0x000fe200078e0219 */
[----:B------:R-:W-:-:S04]  /*0e70*/  SHF.L.W.U32.HI R17, R29, 0x1e, R29 ;  /* 0x0000001e1d117819 */ /* 0x000fc80000010e1d */
[----:B------:R-:W-:Y:S02]  /*0e80*/  LEA.HI R25, R19, R25, R19, 0x5 ;  /* 0x0000001913197211 */ /* 0x000fe400078f2813 */
[----:B------:R-:W-:Y:S02]  /*0e90*/  LOP3.LUT R29, R16, R19, R17, 0xb8, !PT ;  /* 0x00000013101d7212 */ /* 0x000fe400078eb811 */
[----:B------:R-:W-:Y:S02]  /*0ea0*/  IADD3 R25, PT, PT, R27, R25, R7 ;  /* 0x000000191b197210 */ /* 0x000fe40007ffe007 */
[----:B------:R-:W-:Y:S01]  /*0eb0*/  SHF.L.W.U32.HI R19, R19, 0x1e, R19 ;  /* 0x0000001e13137819 */ /* 0x000fe20000010e13 */
[----:B------:R-:W-:-:S03]  /*0ec0*/  IMAD.IADD R29, R23, 0x1, R29 ;  /* 0x00000001171d7824 */ /* 0x000fc600078e021d */
        /* <DEDUP_REMOVED lines=31> */
[C-C-:B------:R-:W-:Y:S02]  /*10c0*/  LEA.HI R29, R17.reuse, R29, R17.reuse, 0x5 ;  /* 0x0000001d111d7211 */ /* 0x140fe400078f2811 */
[----:B------:R-:W-:Y:S01]  /*10d0*/  SHF.L.W.U32.HI R17, R17, 0x1e, R17 ;  /* 0x0000001e11117819 */ /* 0x000fe20000010e11 */
[----:B------:R-:W-:Y:S01]  /*10e0*/  IMAD.IADD R31, R16, 0x1, R25 ;  /* 0x00000001101f7824 */ /* 0x000fe200078e0219 */
[----:B------:R-:W-:Y:S02]  /*10f0*/  IADD3 R16, PT, PT, R10, R29, R7 ;  /* 0x0000001d0a107210 */ /* 0x000fe40007ffe007 */
[----:B------:R-:W-:Y:S02]  /*1100*/  LOP3.LUT R25, R30, R22, R11, 0x96, !PT ;  /* 0x000000161e197212 */ /* 0x000fe400078e960b */
[----:B------:R-:W-:-:S02]  /*1110*/  LOP3.LUT R29, R19, R16, R17, 0xb8, !PT ;  /* 0x00000010131d7212 */ /* 0x000fc400078eb811 */
[----:B------:R-:W-:Y:S02]  /*1120*/  LOP3.LUT R25, R25, R28, RZ, 0x3c, !PT ;  /* 0x0000001c19197212 */ /* 0x000fe400078e3cff */
[--C-:B------:R-:W-:Y:S01]  /*1130*/  LEA.HI R28, R16, R31, R16.reuse, 0x5 ;  /* 0x0000001f101c7211 */ /* 0x100fe200078f2810 */
[----:B------:R-:W-:Y:S01]  /*1140*/  IMAD.IADD R31, R23, 0x1, R29 ;  /* 0x00000001171f7824 */ /* 0x000fe200078e021d */
[----:B------:R-:W-:Y:S02]  /*1150*/  LOP3.LUT R29, R32, R9, R13, 0x96, !PT ;  /* 0x00000009201d7212 */ /* 0x000fe400078e960d */
[----:B------:R-:W-:Y:S02]  /*1160*/  IADD3 R23, PT, PT, R11, R28, R7 ;  /* 0x0000001c0b177210 */ /* 0x000fe40007ffe007 */
[----:B------:R-:W-:Y:S02]  /*1170*/  SHF.L.W.U32.HI R28, R16, 0x1e, R16 ;  /* 0x0000001e101c7819 */ /* 0x000fe40000010e10 */
[----:B------:R-:W-:-:S02]  /*1180*/  LOP3.LUT R26, R29, R26, RZ, 0x3c, !PT ;  /* 0x0000001a1d1a7212 */ /* 0x000fc400078e3cff */
[----:B------:R-:W-:Y:S02]  /*1190*/  LOP3.LUT R29, R17, R23, R28, 0xb8, !PT ;  /* 0x00000017111d7212 */ /* 0x000fe400078eb81c */
[----:B------:R-:W-:Y:S02]  /*11a0*/  SHF.L.W.U32.HI R16, R25, 0x1, R25 ;  /* 0x0000000119107819 */ /* 0x000fe40000010e19 */
[----:B------:R-:W-:Y:S01]  /*11b0*/  LEA.HI R31, R23, R31, R23, 0x5 ;  /* 0x0000001f171f7211 */ /* 0x000fe200078f2817 */
[----:B------:R-:W-:Y:S01]  /*11c0*/  IMAD.IADD R29, R19, 0x1, R29 ;  /* 0x00000001131d7824 */ /* 0x000fe200078e021d */
[----:B------:R-:W-:Y:S02]  /*11d0*/  LOP3.LUT R25, R27, R14, R16, 0x96, !PT ;  /* 0x0000000e1b197212 */ /* 0x000fe400078e9610 */
[----:B------:R-:W-:Y:S02]  /*11e0*/  IADD3 R19, PT, PT, R13, R31, R7 ;  /* 0x0000001f0d137210 */ /* 0x000fe40007ffe007 */
[----:B------:R-:W-:-:S02]  /*11f0*/  SHF.L.W.U32.HI R23, R23, 0x1e, R23 ;  /* 0x0000001e17177819 */ /* 0x000fc40000010e17 */
[----:B------:R-:W-:Y:S02]  /*1200*/  LOP3.LUT R32, R25, R32, RZ, 0x3c, !PT ;  /* 0x0000002019207212 */ /* 0x000fe400078e3cff */
[----:B------:R-:W-:Y:S02]  /*1210*/  LOP3.LUT R25, R28, R19, R23, 0xb8, !PT ;  /* 0x000000131c197212 */ /* 0x000fe400078eb817 */
[----:B------:R-:W-:-:S03]  /*1220*/  LEA.HI R29, R19, R29, R19, 0x5 ;  /* 0x0000001d131d7211 */ /* 0x000fc600078f2813 */
[----:B------:R-:W-:Y:S01]  /*1230*/  IMAD.IADD R31, R17, 0x1, R25 ;  /* 0x00000001111f7824 */ /* 0x000fe200078e0219 */
[----:B------:R-:W-:Y:S02]  /*1240*/  IADD3 R29, PT, PT, R15, R29, R7 ;  /* 0x0000001d0f1d7210 */ /* 0x000fe40007ffe007 */
[----:B------:R-:W-:Y:S02]  /*1250*/  SHF.L.W.U32.HI R17, R19, 0x1e, R19 ;  /* 0x0000001e13117819 */ /* 0x000fe40000010e13 */
[----:B------:R-:W-:Y:S02]  /*1260*/  LOP3.LUT R25, R34, R12, R15, 0x96, !PT ;  /* 0x0000000c22197212 */ /* 0x000fe400078e960f */
[----:B------:R-:W-:Y:S02]  /*1270*/  LOP3.LUT R19, R23, R29, R17, 0xb8, !PT ;  /* 0x0000001d17137212 */ /* 0x000fe400078eb811 */
[----:B------:R-:W-:Y:S02]  /*1280*/  LEA.HI R31, R29, R31, R29, 0x5 ;  /* 0x0000001f1d1f7211 */ /* 0x000fe400078f281d */
[----:B------:R-:W-:Y:S01]  /*1290*/  LOP3.LUT R25, R25, R30, RZ, 0x3c, !PT ;  /* 0x0000001e19197212 */ /* 0x000fe200078e3cff */
[----:B------:R-:W-:Y:S01]  /*12a0*/  IMAD.IADD R33, R28, 0x1, R19 ;  /* 0x000000011c217824 */ /* 0x000fe200078e0213 */
[----:B------:R-:W-:-:S02]  /*12b0*/  IADD3 R28, PT, PT, R16, R31, R7 ;  /* 0x0000001f101c7210 */ /* 0x000fc40007ffe007 */
[----:B------:R-:W-:Y:S02]  /*12c0*/  SHF.L.W.U32.HI R30, R29, 0x1e, R29 ;  /* 0x0000001e1d1e7819 */ /* 0x000fe40000010e1d */
[----:B------:R-:W-:Y:S02]  /*12d0*/  SHF.L.W.U32.HI R19, R26, 0x1, R26 ;  /* 0x000000011a137819 */ /* 0x000fe40000010e1a */
[----:B------:R-:W-:Y:S02]  /*12e0*/  LOP3.LUT R29, R17, R28, R30, 0xb8, !PT ;  /* 0x0000001c111d7212 */ /* 0x000fe400078eb81e */
[----:B------:R-:W-:-:S03]  /*12f0*/  LEA.HI R26, R28, R33, R28, 0x5 ;  /* 0x000000211c1a7211 */ /* 0x000fc600078f281c */
[----:B------:R-:W-:Y:S01]  /*1300*/  IMAD.IADD R31, R23, 0x1, R29 ;  /* 0x00000001171f7824 */ /* 0x000fe200078e021d */
[----:B------:R-:W-:Y:S02]  /*1310*/  IADD3 R29, PT, PT, R19, R26, R7 ;  /* 0x0000001a131d7210 */ /* 0x000fe40007ffe007 */
        /* <DEDUP_REMOVED lines=8> */
[C---:B------:R-:W-:Y:S02]  /*13a0*/  LEA.HI R25, R17.reuse, R25, R17, 0x5 ;  /* 0x0000001911197211 */ /* 0x040fe400078f2811 */
[----:B------:R-:W-:Y:S02]  /*13b0*/  LOP3.LUT R29, R17, R32, R23, 0x96, !PT ;  /* 0x00000020111d7212 */ /* 0x000fe400078e9617 */
[----:B------:R-:W-:-:S02]  /*13c0*/  IADD3 R25, PT, PT, R26, R25, R7 ;  /* 0x000000191a197210 */ /* 0x000fc40007ffe007 */
[----:B------:R-:W-:Y:S01]  /*13d0*/  LOP3.LUT R7, R36, R10, R19, 0x96, !PT ;  /* 0x0000000a24077212 */ /* 0x000fe200078e9613 */
[----:B------:R-:W-:Y:S01]  /*13e0*/  IMAD.IADD R30, R30, 0x1, R29 ;  /* 0x000000011e1e7824 */ /* 0x000fe200078e021d */
[----:B------:R-:W-:Y:S02]  /*13f0*/  SHF.L.W.U32.HI R17, R17, 0x1e, R17 ;  /* 0x0000001e11117819 */ /* 0x000fe40000010e11 */
[----:B------:R-:W-:Y:S02]  /*1400*/  LOP3.LUT R7, R7, R34, RZ, 0x3c, !PT ;  /* 0x0000002207077212 */ /* 0x000fe400078e3cff */
[C---:B------:R-:W-:Y:S02]  /*1410*/  LEA.HI R29, R25.reuse, R30, R25, 0x5 ;  /* 0x0000001e191d7211 */ /* 0x040fe400078f2819 */
[----:B------:R-:W-:Y:S02]  /*1420*/  LOP3.LUT R34, R25, R17, R32, 0x96, !PT ;  /* 0x0000001119227212 */ /* 0x000fe400078e9620 */
[----:B------:R-:W-:-:S02]  /*1430*/  LOP3.LUT R30, R18, R11, R28, 0x96, !PT ;  /* 0x0000000b121e7212 */ /* 0x000fc400078e961c */
[----:B------:R-:W-:Y:S01]  /*1440*/  SHF.L.W.U32.HI R7, R7, 0x1, R7 ;  /* 0x0000000107077819 */ /* 0x000fe20000010e07 */
[----:B------:R-:W-:Y:S01]  /*1450*/  IMAD.IADD R34, R23, 0x1, R34 ;  /* 0x0000000117227824 */ /* 0x000fe200078e0222 */
[----:B------:R-:W-:Y:S02]  /*1460*/  LOP3.LUT R27, R30, R27, RZ, 0x3c, !PT ;  /* 0x0000001b1e1b7212 */ /* 0x000fe400078e3cff */
[----:B--2---:R-:W-:Y:S02]  /*1470*/  IADD3 R23, PT, PT, R7, R29, R20 ;  /* 0x0000001d07177210 */ /* 0x004fe40007ffe014 */
[----:B------:R-:W-:Y:S02]  /*1480*/  SHF.L.W.U32.HI R30, R25, 0x1e, R25 ;  /* 0x0000001e191e7819 */ /* 0x000fe40000010e19 */
[----:B------:R-:W-:Y:S02]  /*1490*/  SHF.L.W.U32.HI R27, R27, 0x1, R27 ;  /* 0x000000011b1b7819 */ /* 0x000fe40000010e1b */
[----:B------:R-:W-:-:S02]  /*14a0*/  LOP3.LUT R29, R23, R30, R17, 0x96, !PT ;  /* 0x0000001e171d7212 */ /* 0x000fc400078e9611 */
[----:B------:R-:W-:Y:S02]  /*14b0*/  LEA.HI R34, R23, R34, R23, 0x5 ;  /* 0x0000002217227211 */ /* 0x000fe400078f2817 */
[----:B------:R-:W-:Y:S01]  /*14c0*/  LOP3.LUT R25, R22, R13, R26, 0x96, !PT ;  /* 0x0000000d16197212 */ /* 0x000fe200078e961a */
[----:B------:R-:W-:Y:S01]  /*14d0*/  IMAD.IADD R31, R32, 0x1, R29 ;  /* 0x00000001201f7824 */ /* 0x000fe200078e021d */
[----:B------:R-:W-:Y:S02]  /*14e0*/  IADD3 R32, PT, PT, R27, R34, R20 ;  /* 0x000000221b207210 */ /* 0x000fe40007ffe014 */
[----:B------:R-:W-:Y:S02]  /*14f0*/  LOP3.LUT R25, R25, R36, RZ, 0x3c, !PT ;  /* 0x0000002419197212 */ /* 0x000fe400078e3cff */
[----:B------:R-:W-:Y:S02]  /*1500*/  SHF.L.W.U32.HI R23, R23, 0x1e, R23 ;  /* 0x0000001e17177819 */ /* 0x000fe40000010e17 */
[----:B------:R-:W-:-:S02]  /*1510*/  SHF.L.W.U32.HI R29, R25, 0x1, R25 ;  /* 0x00000001191d7819 */ /* 0x000fc40000010e19 */
[C---:B------:R-:W-:Y:S02]  /*1520*/  LEA.HI R31, R32.reuse, R31, R32, 0x5 ;  /* 0x0000001f201f7211 */ /* 0x040fe400078f2820 */
[C---:B------:R-:W-:Y:S02]  /*1530*/  LOP3.LUT R34, R32.reuse, R23, R30, 0x96, !PT ;  /* 0x0000001720227212 */ /* 0x040fe400078e961e */
[----:B------:R-:W-:Y:S02]  /*1540*/  LOP3.LUT R25, R9, R15, R7, 0x96, !PT ;  /* 0x0000000f09197212 */ /* 0x000fe400078e9607 */
[----:B------:R-:W-:Y:S01]  /*1550*/  IADD3 R31, PT, PT, R29, R31, R20 ;  /* 0x0000001f1d1f7210 */ /* 0x000fe20007ffe014 */
[----:B------:R-:W-:Y:S01]  /*1560*/  IMAD.IADD R34, R17, 0x1, R34 ;  /* 0x0000000111227824 */ /* 0x000fe200078e0222 */
[----:B------:R-:W-:Y:S02]  /*1570*/  SHF.L.W.U32.HI R32, R32, 0x1e, R32 ;  /* 0x0000001e20207819 */ /* 0x000fe40000010e20 */
[----:B------:R-:W-:-:S02]  /*1580*/  LOP3.LUT R25, R25, R18, RZ, 0x3c, !PT ;  /* 0x0000001219197212 */ /* 0x000fc400078e3cff */
[----:B------:R-:W-:Y:S02]  /*1590*/  LOP3.LUT R33, R31, R32, R23, 0x96, !PT ;  /* 0x000000201f217212 */ /* 0x000fe400078e9617 */
[----:B------:R-:W-:Y:S02]  /*15a0*/  LOP3.LUT R17, R12, R16, R27, 0x96, !PT ;  /* 0x000000100c117212 */ /* 0x000fe400078e961b */
[----:B------:R-:W-:Y:S02]  /*15b0*/  SHF.L.W.U32.HI R25, R25, 0x1, R25 ;  /* 0x0000000119197819 */ /* 0x000fe40000010e19 */
[----:B------:R-:W-:Y:S01]  /*15c0*/  LEA.HI R34, R31, R34, R31, 0x5 ;  /* 0x000000221f227211 */ /* 0x000fe200078f281f */
[----:B------:R-:W-:Y:S01]  /*15d0*/  IMAD.IADD R33, R30, 0x1, R33 ;  /* 0x000000011e217824 */ /* 0x000fe200078e0221 */
[----:B------:R-:W-:Y:S02]  /*15e0*/  LOP3.LUT R17, R17, R22, RZ, 0x3c, !PT ;  /* 0x0000001611117212 */ /* 0x000fe400078e3cff */
[----:B------:R-:W-:-:S02]  /*15f0*/  IADD3 R22, PT, PT, R25, R34, R20 ;  /* 0x0000002219167210 */ /* 0x000fc40007ffe014 */
[----:B------:R-:W-:Y:S02]  /*1600*/  SHF.L.W.U32.HI R31, R31, 0x1e, R31 ;  /* 0x0000001e1f1f7819 */ /* 0x000fe40000010e1f */
[----:B------:R-:W-:Y:S02]  /*1610*/  LOP3.LUT R18, R14, R19, R29, 0x96, !PT ;  /* 0x000000130e127212 */ /* 0x000fe400078e961d */
[----:B------:R-:W-:Y:S02]  /*1620*/  SHF.L.W.U32.HI R17, R17, 0x1, R17 ;  /* 0x0000000111117819 */ /* 0x000fe40000010e11 */
[C---:B------:R-:W-:Y:S02]  /*1630*/  LEA.HI R33, R22.reuse, R33, R22, 0x5 ;  /* 0x0000002116217211 */ /* 0x040fe400078f2816 */
[----:B------:R-:W-:Y:S02]  /*1640*/  LOP3.LUT R30, R22, R31, R32, 0x96, !PT ;  /* 0x0000001f161e7212 */ /* 0x000fe400078e9620 */
[----:B------:R-:W-:-:S02]  /*1650*/  LOP3.LUT R18, R18, R9, RZ, 0x3c, !PT ;  /* 0x0000000912127212 */ /* 0x000fc400078e3cff */
[----:B------:R-:W-:Y:S01]  /*1660*/  IADD3 R9, PT, PT, R17, R33, R20 ;  /* 0x0000002111097210 */ /* 0x000fe20007ffe014 */
[----:B------:R-:W-:Y:S01]  /*1670*/  IMAD.IADD R30, R23, 0x1, R30 ;  /* 0x00000001171e7824 */ /* 0x000fe200078e021e */
[----:B------:R-:W-:Y:S02]  /*1680*/  SHF.L.W.U32.HI R22, R22, 0x1e, R22 ;  /* 0x0000001e16167819 */ /* 0x000fe40000010e16 */
[----:B------:R-:W-:Y:S02]  /*1690*/  SHF.L.W.U32.HI R18, R18, 0x1, R18 ;  /* 0x0000000112127819 */ /* 0x000fe40000010e12 */
[C---:B------:R-:W-:Y:S02]  /*16a0*/  LOP3.LUT R35, R9.reuse, R22, R31, 0x96, !PT ;  /* 0x0000001609237212 */ /* 0x040fe400078e961f */
[----:B------:R-:W-:Y:S02]  /*16b0*/  LEA.HI R33, R9, R30, R9, 0x5 ;  /* 0x0000001e09217211 */ /* 0x000fe400078f2809 */
[----:B------:R-:W-:Y:S01]  /*16c0*/  LOP3.LUT R23, R10, R28, R25, 0x96, !PT ;  /* 0x0000001c0a177212 */ /* 0x000fe200078e9619 */
[----:B------:R-:W-:Y:S01]  /*16d0*/  IMAD.IADD R35, R32, 0x1, R35 ;  /* 0x0000000120237824 */ /* 0x000fe200078e0223 */
[----:B------:R-:W-:-:S02]  /*16e0*/  IADD3 R32, PT, PT, R18, R33, R20 ;  /* 0x0000002112207210 */ /* 0x000fc40007ffe014 */
[----:B------:R-:W-:Y:S02]  /*16f0*/  SHF.L.W.U32.HI R9, R9, 0x1e, R9 ;  /* 0x0000001e09097819 */ /* 0x000fe40000010e09 */
[----:B------:R-:W-:Y:S02]  /*1700*/  LOP3.LUT R12, R23, R12, RZ, 0x3c, !PT ;  /* 0x0000000c170c7212 */ /* 0x000fe400078e3cff */
[----:B------:R-:W-:Y:S02]  /*1710*/  LOP3.LUT R30, R32, R9, R22, 0x96, !PT ;  /* 0x00000009201e7212 */ /* 0x000fe400078e9616 */
[----:B------:R-:W-:Y:S02]  /*1720*/  SHF.L.W.U32.HI R12, R12, 0x1, R12 ;  /* 0x000000010c0c7819 */ /* 0x000fe40000010e0c */
[----:B------:R-:W-:Y:S02]  /*1730*/  LEA.HI R35, R32, R35, R32, 0x5 ;  /* 0x0000002320237211 */ /* 0x000fe400078f2820 */
[----:B------:R-:W-:Y:S01]  /*1740*/  LOP3.LUT R23, R11, R26, R17, 0x96, !PT ;  /* 0x0000001a0b177212 */ /* 0x000fe200078e9611 */
[----:B------:R-:W-:Y:S01]  /*1750*/  IMAD.IADD R30, R31, 0x1, R30 ;  /* 0x000000011f1e7824 */ /* 0x000fe200078e021e */
[----:B------:R-:W-:-:S02]  /*1760*/  IADD3 R31, PT, PT, R12, R35, R20 ;  /* 0x000000230c1f7210 */ /* 0x000fc40007ffe014 */
[----:B------:R-:W-:Y:S02]  /*1770*/  LOP3.LUT R23, R23, R14, RZ, 0x3c, !PT ;  /* 0x0000000e17177212 */ /* 0x000fe400078e3cff */
[----:B------:R-:W-:Y:S02]  /*1780*/  SHF.L.W.U32.HI R32, R32, 0x1e, R32 ;  /* 0x0000001e20207819 */ /* 0x000fe40000010e20 */
[----:B------:R-:W-:Y:S02]  /*1790*/  LOP3.LUT R33, R13, R7, R18, 0x96, !PT ;  /* 0x000000070d217212 */ /* 0x000fe400078e9612 */
[----:B------:R-:W-:Y:S02]  /*17a0*/  SHF.L.W.U32.HI R23, R23, 0x1, R23 ;  /* 0x0000000117177819 */ /* 0x000fe40000010e17 */
[C---:B------:R-:W-:Y:S02]  /*17b0*/  LEA.HI R30, R31.reuse, R30, R31, 0x5 ;  /* 0x0000001e1f1e7211 */ /* 0x040fe400078f281f */
[----:B------:R-:W-:-:S02]  /*17c0*/  LOP3.LUT R35, R31, R32, R9, 0x96, !PT ;  /* 0x000000201f237212 */ /* 0x000fc400078e9609 */
[----:B------:R-:W-:Y:S02]  /*17d0*/  LOP3.LUT R33, R33, R10, RZ, 0x3c, !PT ;  /* 0x0000000a21217212 */ /* 0x000fe400078e3cff */
[----:B------:R-:W-:Y:S01]  /*17e0*/  IADD3 R10, PT, PT, R23, R30, R20 ;  /* 0x0000001e170a7210 */ /* 0x000fe20007ffe014 */
[----:B------:R-:W-:Y:S01]  /*17f0*/  IMAD.IADD R35, R22, 0x1, R35 ;  /* 0x0000000116237824 */ /* 0x000fe200078e0223 */
[----:B------:R-:W-:Y:S02]  /*1800*/  SHF.L.W.U32.HI R31, R31, 0x1e, R31 ;  /* 0x0000001e1f1f7819 */ /* 0x000fe40000010e1f */
[----:B------:R-:W-:Y:S02]  /*1810*/  SHF.L.W.U32.HI R14, R33, 0x1, R33 ;  /* 0x00000001210e7819 */ /* 0x000fe40000010e21 */
[C---:B------:R-:W-:Y:S02]  /*1820*/  LOP3.LUT R30, R10.reuse, R31, R32, 0x96, !PT ;  /* 0x0000001f0a1e7212 */ /* 0x040fe400078e9620 */
[----:B------:R-:W-:-:S02]  /*1830*/  LEA.HI R35, R10, R35, R10, 0x5 ;  /* 0x000000230a237211 */ /* 0x000fc400078f280a */
[----:B------:R-:W-:Y:S01]  /*1840*/  LOP3.LUT R22, R15, R27, R12, 0x96, !PT ;  /* 0x0000001b0f167212 */ /* 0x000fe200078e960c */
[----:B------:R-:W-:Y:S01]  /*1850*/  IMAD.IADD R34, R9, 0x1, R30 ;  /* 0x0000000109227824 */ /* 0x000fe200078e021e */
[----:B------:R-:W-:Y:S02]  /*1860*/  IADD3 R35, PT, PT, R14, R35, R20 ;  /* 0x000000230e237210 */ /* 0x000fe40007ffe014 */
[----:B------:R-:W-:Y:S02]  /*1870*/  LOP3.LUT R22, R22, R11, RZ, 0x3c, !PT ;  /* 0x0000000b16167212 */ /* 0x000fe400078e3cff */
[----:B------:R-:W-:Y:S02]  /*1880*/  SHF.L.W.U32.HI R10, R10, 0x1e, R10 ;  /* 0x0000001e0a0a7819 */ /* 0x000fe40000010e0a */
[----:B------:R-:W-:Y:S02]  /*1890*/  LOP3.LUT R30, R16, R29, R23, 0x96, !PT ;  /* 0x0000001d101e7212 */ /* 0x000fe400078e9617 */
[----:B------:R-:W-:-:S02]  /*18a0*/  SHF.L.W.U32.HI R22, R22, 0x1, R22 ;  /* 0x0000000116167819 */ /* 0x000fc40000010e16 */
[C---:B------:R-:W-:Y:S02]  /*18b0*/  LEA.HI R9, R35.reuse, R34, R35, 0x5 ;  /* 0x0000002223097211 */ /* 0x040fe400078f2823 */
[C---:B------:R-:W-:Y:S02]  /*18c0*/  LOP3.LUT R11, R35.reuse, R10, R31, 0x96, !PT ;  /* 0x0000000a230b7212 */ /* 0x040fe400078e961f */
[----:B------:R-:W-:Y:S02]  /*18d0*/  LOP3.LUT R13, R30, R13, RZ, 0x3c, !PT ;  /* 0x0000000d1e0d7212 */ /* 0x000fe400078e3cff */
[----:B------:R-:W-:Y:S02]  /*18e0*/  SHF.L.W.U32.HI R30, R35, 0x1e, R35 ;  /* 0x0000001e231e7819 */ /* 0x000fe40000010e23 */
[----:B------:R-:W-:Y:S01]  /*18f0*/  IADD3 R9, PT, PT, R22, R9, R20 ;  /* 0x0000000916097210 */ /* 0x000fe20007ffe014 */
[----:B------:R-:W-:-:S03]  /*1900*/  IMAD.IADD R32, R32, 0x1, R11 ;  /* 0x0000000120207824 */ /* 0x000fc600078e020b */
[----:B------:R-:W-:Y:S02]  /*1910*/  LOP3.LUT R34, R9, R30, R10, 0x96, !PT ;  /* 0x0000001e09227212 */ /* 0x000fe400078e960a */
[----:B------:R-:W-:Y:S02]  /*1920*/  SHF.L.W.U32.HI R13, R13, 0x1, R13 ;  /* 0x000000010d0d7819 */ /* 0x000fe40000010e0d */
[--C-:B------:R-:W-:Y:S01]  /*1930*/  LEA.HI R32, R9, R32, R9.reuse, 0x5 ;  /* 0x0000002009207211 */ /* 0x100fe200078f2809 */
[----:B------:R-:W-:Y:S01]  /*1940*/  IMAD.IADD R31, R31, 0x1, R34 ;  /* 0x000000011f1f7824 */ /* 0x000fe200078e0222 */
[----:B------:R-:W-:Y:S02]  /*1950*/  LOP3.LUT R34, R19, R25, R14, 0x96, !PT ;  /* 0x0000001913227212 */ /* 0x000fe400078e960e */
[----:B------:R-:W-:Y:S02]  /*1960*/  LOP3.LUT R11, R28, R17, R22, 0x96, !PT ;  /* 0x000000111c0b7212 */ /* 0x000fe400078e9616 */
[----:B------:R-:W-:-:S02]  /*1970*/  SHF.L.W.U32.HI R9, R9, 0x1e, R9 ;  /* 0x0000001e09097819 */ /* 0x000fc40000010e09 */
[----:B------:R-:W-:Y:S02]  /*1980*/  IADD3 R32, PT, PT, R13, R32, R20 ;  /* 0x000000200d207210 */ /* 0x000fe40007ffe014 */
[----:B------:R-:W-:Y:S02]  /*1990*/  LOP3.LUT R15, R34, R15, RZ, 0x3c, !PT ;  /* 0x0000000f220f7212 */ /* 0x000fe400078e3cff */
[----:B------:R-:W-:Y:S02]  /*19a0*/  LOP3.LUT R16, R11, R16, RZ, 0x3c, !PT ;  /* 0x000000100b107212 */ /* 0x000fe400078e3cff */
[C---:B------:R-:W-:Y:S02]  /*19b0*/  LOP3.LUT R11, R32.reuse, R9, R30, 0x96, !PT ;  /* 0x00000009200b7212 */ /* 0x040fe400078e961e */
[----:B------:R-:W-:Y:S02]  /*19c0*/  SHF.L.W.U32.HI R15, R15, 0x1, R15 ;  /* 0x000000010f0f7819 */ /* 0x000fe40000010e0f */
[--C-:B------:R-:W-:Y:S01]  /*19d0*/  LEA.HI R31, R32, R31, R32.reuse, 0x5 ;  /* 0x0000001f201f7211 */ /* 0x100fe200078f2820 */
[----:B------:R-:W-:Y:S01]  /*19e0*/  IMAD.IADD R34, R10, 0x1, R11 ;  /* 0x000000010a227824 */ /* 0x000fe200078e020b */
[----:B------:R-:W-:-:S02]  /*19f0*/  SHF.L.W.U32.HI R10, R32, 0x1e, R32 ;  /* 0x0000001e200a7819 */ /* 0x000fc40000010e20 */
[----:B------:R-:W-:Y:S02]  /*1a00*/  IADD3 R11, PT, PT, R15, R31, R20 ;  /* 0x0000001f0f0b7210 */ /* 0x000fe40007ffe014 */
[----:B------:R-:W-:Y:S02]  /*1a10*/  LOP3.LUT R32, R26, R18, R13, 0x96, !PT ;  /* 0x000000121a207212 */ /* 0x000fe400078e960d */
[C---:B------:R-:W-:Y:S02]  /*1a20*/  LOP3.LUT R33, R11.reuse, R10, R9, 0x96, !PT ;  /* 0x0000000a0b217212 */ /* 0x040fe400078e9609 */
[----:B------:R-:W-:Y:S02]  /*1a30*/  LOP3.LUT R31, R32, R19, RZ, 0x3c, !PT ;  /* 0x00000013201f7212 */ /* 0x000fe400078e3cff */
[----:B------:R-:W-:Y:S02]  /*1a40*/  SHF.L.W.U32.HI R19, R16, 0x1, R16 ;  /* 0x0000000110137819 */ /* 0x000fe40000010e10 */
[----:B------:R-:W-:Y:S01]  /*1a50*/  LEA.HI R34, R11, R34, R11, 0x5 ;  /* 0x000000220b227211 */ /* 0x000fe200078f280b */
[----:B------:R-:W-:Y:S01]  /*1a60*/  IMAD.IADD R33, R30, 0x1, R33 ;  /* 0x000000011e217824 */ /* 0x000fe200078e0221 */
[----:B------:R-:W-:-:S02]  /*1a70*/  LOP3.LUT R35, R7, R12, R15, 0x96, !PT ;  /* 0x0000000c07237212 */ /* 0x000fc400078e960f */
[----:B------:R-:W-:Y:S02]  /*1a80*/  SHF.L.W.U32.HI R11, R11, 0x1e, R11 ;  /* 0x0000001e0b0b7819 */ /* 0x000fe40000010e0b */
[----:B------:R-:W-:Y:S02]  /*1a90*/  IADD3 R30, PT, PT, R19, R34, R20 ;  /* 0x00000022131e7210 */ /* 0x000fe40007ffe014 */
[----:B------:R-:W-:Y:S02]  /*1aa0*/  LOP3.LUT R37, R27, R23, R19, 0x96, !PT ;  /* 0x000000171b257212 */ /* 0x000fe400078e9613 */
[----:B------:R-:W-:Y:S02]  /*1ab0*/  LOP3.LUT R35, R35, R28, RZ, 0x3c, !PT ;  /* 0x0000001c23237212 */ /* 0x000fe400078e3cff */
[----:B------:R-:W-:Y:S02]  /*1ac0*/  LOP3.LUT R28, R30, R11, R10, 0x96, !PT ;  /* 0x0000000b1e1c7212 */ /* 0x000fe400078e960a */
[----:B------:R-:W-:-:S02]  /*1ad0*/  LOP3.LUT R16, R37, R26, RZ, 0x3c, !PT ;  /* 0x0000001a25107212 */ /* 0x000fc400078e3cff */
[----:B------:R-:W-:Y:S01]  /*1ae0*/  SHF.L.W.U32.HI R26, R31, 0x1, R31 ;  /* 0x000000011f1a7819 */ /* 0x000fe20000010e1f */
[----:B------:R-:W-:Y:S01]  /*1af0*/  IMAD.IADD R9, R9, 0x1, R28 ;  /* 0x0000000109097824 */ /* 0x000fe200078e021c */
[C-C-:B------:R-:W-:Y:S02]  /*1b00*/  LEA.HI R33, R30.reuse, R33, R30.reuse, 0x5 ;  /* 0x000000211e217211 */ /* 0x140fe400078f281e */
[----:B------:R-:W-:Y:S02]  /*1b10*/  SHF.L.W.U32.HI R31, R35, 0x1, R35 ;  /* 0x00000001231f7819 */ /* 0x000fe40000010e23 */
[----:B------:R-:W-:Y:S02]  /*1b20*/  SHF.L.W.U32.HI R28, R30, 0x1e, R30 ;  /* 0x0000001e1e1c7819 */ /* 0x000fe40000010e1e */
[----:B------:R-:W-:Y:S02]  /*1b30*/  LOP3.LUT R30, R29, R14, R26, 0x96, !PT ;  /* 0x0000000e1d1e7212 */ /* 0x000fe400078e961a */
[----:B------:R-:W-:-:S02]  /*1b40*/  IADD3 R32, PT, PT, R26, R33, R20 ;  /* 0x000000211a207210 */ /* 0x000fc40007ffe014 */
[----:B------:R-:W-:Y:S02]  /*1b50*/  LOP3.LUT R34, R25, R22, R31, 0x96, !PT ;  /* 0x0000001619227212 */ /* 0x000fe400078e961f */
[----:B------:R-:W-:Y:S02]  /*1b60*/  LOP3.LUT R7, R30, R7, RZ, 0x3c, !PT ;  /* 0x000000071e077212 */ /* 0x000fe400078e3cff */
[----:B------:R-:W-:Y:S02]  /*1b70*/  LOP3.LUT R30, R34, R27, RZ, 0x3c, !PT ;  /* 0x0000001b221e7212 */ /* 0x000fe400078e3cff */
[----:B------:R-:W-:Y:S02]  /*1b80*/  LOP3.LUT R33, R32, R28, R11, 0x96, !PT ;  /* 0x0000001c20217212 */ /* 0x000fe400078e960b */
[----:B------:R-:W-:Y:S02]  /*1b90*/  SHF.L.W.U32.HI R27, R16, 0x1, R16 ;  /* 0x00000001101b7819 */ /* 0x000fe40000010e10 */
[----:B------:R-:W2:Y:S01]  /*1ba0*/  LDL R16, [R1+0x70] ;  /* 0x0000700001107983 */ /* 0x000ea20000100800 */
[----:B------:R-:W-:Y:S01]  /*1bb0*/  LEA.HI R9, R32, R9, R32, 0x5 ;  /* 0x0000000920097211 */ /* 0x000fe200078f2820 */
[----:B------:R-:W-:Y:S01]  /*1bc0*/  IMAD.IADD R35, R10, 0x1, R33 ;  /* 0x000000010a237824 */ /* 0x000fe200078e0221 */
[----:B------:R-:W-:-:S02]  /*1bd0*/  LOP3.LUT R10, R17, R13, R27, 0x96, !PT ;  /* 0x0000000d110a7212 */ /* 0x000fc400078e961b */
[----:B------:R-:W-:Y:S02]  /*1be0*/  IADD3 R34, PT, PT, R31, R9, R20 ;  /* 0x000000091f227210 */ /* 0x000fe40007ffe014 */
[----:B------:R-:W-:Y:S02]  /*1bf0*/  SHF.L.W.U32.HI R33, R32, 0x1e, R32 ;  /* 0x0000001e20217819 */ /* 0x000fe40000010e20 */
[----:B------:R-:W-:Y:S02]  /*1c00*/  LOP3.LUT R29, R10, R29, RZ, 0x3c, !PT ;  /* 0x0000001d0a1d7212 */ /* 0x000fe400078e3cff */
[----:B------:R-:W-:Y:S02]  /*1c10*/  SHF.L.W.U32.HI R32, R7, 0x1, R7 ;  /* 0x0000000107207819 */ /* 0x000fe40000010e07 */
[C---:B------:R-:W-:Y:S02]  /*1c20*/  LEA.HI R10, R34.reuse, R35, R34, 0x5 ;  /* 0x00000023220a7211 */ /* 0x040fe400078f2822 */
[----:B------:R-:W-:-:S02]  /*1c30*/  LOP3.LUT R36, R34, R33, R28, 0x96, !PT ;  /* 0x0000002122247212 */ /* 0x000fc400078e961c */
[----:B------:R-:W-:Y:S02]  /*1c40*/  LOP3.LUT R9, R18, R15, R32, 0x96, !PT ;  /* 0x0000000f12097212 */ /* 0x000fe400078e9620 */
[----:B------:R-:W-:Y:S01]  /*1c50*/  IADD3 R10, PT, PT, R27, R10, R20 ;  /* 0x0000000a1b0a7210 */ /* 0x000fe20007ffe014 */
[----:B------:R-:W-:Y:S01]  /*1c60*/  IMAD.IADD R11, R11, 0x1, R36 ;  /* 0x000000010b0b7824 */ /* 0x000fe200078e0224 */
[----:B------:R-:W-:Y:S02]  /*1c70*/  SHF.L.W.U32.HI R7, R34, 0x1e, R34 ;  /* 0x0000001e22077819 */ /* 0x000fe40000010e22 */
[----:B------:R-:W-:Y:S02]  /*1c80*/  LOP3.LUT R9, R9, R25, RZ, 0x3c, !PT ;  /* 0x0000001909097212 */ /* 0x000fe400078e3cff */
[C---:B------:R-:W-:Y:S02]  /*1c90*/  LOP3.LUT R25, R10.reuse, R7, R33, 0x96, !PT ;  /* 0x000000070a197212 */ /* 0x040fe400078e9621 */
[----:B------:R-:W-:-:S03]  /*1ca0*/  LEA.HI R11, R10, R11, R10, 0x5 ;  /* 0x0000000b0a0b7211 */ /* 0x000fc600078f280a */
[----:B------:R-:W-:Y:S01]  /*1cb0*/  IMAD.IADD R28, R28, 0x1, R25 ;  /* 0x000000011c1c7824 */ /* 0x000fe200078e0219 */
[----:B------:R-:W-:Y:S02]  /*1cc0*/  IADD3 R11, PT, PT, R32, R11, R20 ;  /* 0x0000000b200b7210 */ /* 0x000fe40007ffe014 */
[----:B------:R-:W-:Y:S02]  /*1cd0*/  SHF.L.W.U32.HI R10, R10, 0x1e, R10 ;  /* 0x0000001e0a0a7819 */ /* 0x000fe40000010e0a */
[C---:B------:R-:W-:Y:S02]  /*1ce0*/  LEA.HI R25, R11.reuse, R28, R11, 0x5 ;  /* 0x0000001c0b197211 */ /* 0x040fe400078f280b */
[----:B------:R-:W-:Y:S02]  /*1cf0*/  SHF.L.W.U32.HI R30, R30, 0x1, R30 ;  /* 0x000000011e1e7819 */ /* 0x000fe40000010e1e */
[----:B------:R-:W-:Y:S02]  /*1d00*/  LOP3.LUT R28, R11, R10, R7, 0x96, !PT ;  /* 0x0000000a0b1c7212 */ /* 0x000fe400078e9607 */
[----:B------:R-:W-:-:S02]  /*1d10*/  IADD3 R34, PT, PT, R30, R25, R20 ;  /* 0x000000191e227210 */ /* 0x000fc40007ffe014 */
[----:B------:R-:W-:Y:S01]  /*1d20*/  SHF.L.W.U32.HI R11, R11, 0x1e, R11 ;  /* 0x0000001e0b0b7819 */ /* 0x000fe20000010e0b */
[----:B------:R-:W-:Y:S01]  /*1d30*/  IMAD.IADD R33, R33, 0x1, R28 ;  /* 0x0000000121217824 */ /* 0x000fe200078e021c */
[----:B------:R-:W-:Y:S02]  /*1d40*/  SHF.L.W.U32.HI R29, R29, 0x1, R29 ;  /* 0x000000011d1d7819 */ /* 0x000fe40000010e1d */
[C---:B------:R-:W-:Y:S02]  /*1d50*/  LOP3.LUT R28, R34.reuse, R11, R10, 0x96, !PT ;  /* 0x0000000b221c7212 */ /* 0x040fe400078e960a */
[----:B------:R-:W-:-:S03]  /*1d60*/  LEA.HI R33, R34, R33, R34, 0x5 ;  /* 0x0000002122217211 */ /* 0x000fc600078f2822 */
[----:B------:R-:W-:Y:S01]  /*1d70*/  IMAD.IADD R28, R7, 0x1, R28 ;  /* 0x00000001071c7824 */ /* 0x000fe200078e021c */
[----:B------:R-:W-:Y:S02]  /*1d80*/  IADD3 R7, PT, PT, R29, R33, R20 ;  /* 0x000000211d077210 */ /* 0x000fe40007ffe014 */
[----:B------:R-:W-:Y:S02]  /*1d90*/  SHF.L.W.U32.HI R34, R34, 0x1e, R34 ;  /* 0x0000001e22227819 */ /* 0x000fe40000010e22 */
[----:B------:R-:W-:Y:S02]  /*1da0*/  SHF.L.W.U32.HI R9, R9, 0x1, R9 ;  /* 0x0000000109097819 */ /* 0x000fe40000010e09 */
[--C-:B------:R-:W-:Y:S02]  /*1db0*/  LEA.HI R28, R7, R28, R7.reuse, 0x5 ;  /* 0x0000001c071c7211 */ /* 0x100fe400078f2807 */
[----:B------:R-:W-:Y:S02]  /*1dc0*/  LOP3.LUT R25, R34, R11, R7, 0xe8, !PT ;  /* 0x0000000b22197212 */ /* 0x000fe400078ee807 */
[----:B------:R-:W-:-:S02]  /*1dd0*/  IADD3 R20, PT, PT, R9, R28, R20 ;  /* 0x0000001c09147210 */ /* 0x000fc40007ffe014 */
[----:B------:R-:W-:Y:S01]  /*1de0*/  LOP3.LUT R28, R12, R19, R30, 0x96, !PT ;  /* 0x000000130c1c7212 */ /* 0x000fe200078e961e */
[----:B------:R-:W-:-:S03]  /*1df0*/  IMAD.IADD R25, R10, 0x1, R25 ;  /* 0x000000010a197824 */ /* 0x000fc600078e0219 */
[----:B------:R-:W-:Y:S02]  /*1e00*/  LOP3.LUT R28, R28, R17, RZ, 0x3c, !PT ;  /* 0x000000111c1c7212 */ /* 0x000fe400078e3cff */
[----:B------:R-:W-:Y:S02]  /*1e10*/  SHF.L.W.U32.HI R17, R7, 0x1e, R7 ;  /* 0x0000001e07117819 */ /* 0x000fe40000010e07 */
[----:B------:R-:W-:Y:S02]  /*1e20*/  SHF.L.W.U32.HI R7, R28, 0x1, R28 ;  /* 0x000000011c077819 */ /* 0x000fe40000010e1c */
[--C-:B------:R-:W-:Y:S02]  /*1e30*/  LEA.HI R10, R20, R25, R20.reuse, 0x5 ;  /* 0x00000019140a7211 */ /* 0x100fe400078f2814 */
[----:B------:R-:W-:Y:S02]  /*1e40*/  LOP3.LUT R25, R23, R26, R29, 0x96, !PT ;  /* 0x0000001a17197212 */ /* 0x000fe400078e961d */
[----:B------:R-:W-:-:S02]  /*1e50*/  LOP3.LUT R28, R17, R34, R20, 0xe8, !PT ;  /* 0x00000022111c7212 */ /* 0x000fc400078ee814 */
[----:B------:R-:W-:Y:S02]  /*1e60*/  LOP3.LUT R25, R25, R18, RZ, 0x3c, !PT ;  /* 0x0000001219197212 */ /* 0x000fe400078e3cff */
[----:B------:R-:W-:Y:S01]  /*1e70*/  SHF.L.W.U32.HI R20, R20, 0x1e, R20 ;  /* 0x0000001e14147819 */ /* 0x000fe20000010e14 */
[----:B------:R-:W-:Y:S01]  /*1e80*/  IMAD.IADD R18, R11, 0x1, R28 ;  /* 0x000000010b127824 */ /* 0x000fe200078e021c */
[----:B------:R-:W-:Y:S02]  /*1e90*/  IADD3 R11, PT, PT, R7, R10, R21 ;  /* 0x0000000a070b7210 */ /* 0x000fe40007ffe015 */
[----:B------:R-:W-:Y:S02]  /*1ea0*/  SHF.L.W.U32.HI R28, R25, 0x1, R25 ;  /* 0x00000001191c7819 */ /* 0x000fe40000010e19 */
[--C-:B------:R-:W-:Y:S02]  /*1eb0*/  LOP3.LUT R33, R20, R17, R11.reuse, 0xe8, !PT ;  /* 0x0000001114217212 */ /* 0x100fe400078ee80b */
[----:B------:R-:W-:-:S02]  /*1ec0*/  LEA.HI R18, R11, R18, R11, 0x5 ;  /* 0x000000120b127211 */ /* 0x000fc400078f280b */
[----:B------:R-:W-:Y:S01]  /*1ed0*/  LOP3.LUT R25, R14, R31, R9, 0x96, !PT ;  /* 0x0000001f0e197212 */ /* 0x000fe200078e9609 */
[----:B------:R-:W-:Y:S01]  /*1ee0*/  IMAD.IADD R33, R34, 0x1, R33 ;  /* 0x0000000122217824 */ /* 0x000fe200078e0221 */
[----:B------:R-:W-:Y:S02]  /*1ef0*/  IADD3 R34, PT, PT, R28, R18, R21 ;  /* 0x000000121c227210 */ /* 0x000fe40007ffe015 */
[----:B------:R-:W-:Y:S02]  /*1f00*/  SHF.L.W.U32.HI R11, R11, 0x1e, R11 ;  /* 0x0000001e0b0b7819 */ /* 0x000fe40000010e0b */
[----:B------:R-:W-:Y:S02]  /*1f10*/  LOP3.LUT R12, R25, R12, RZ, 0x3c, !PT ;  /* 0x0000000c190c7212 */ /* 0x000fe400078e3cff */
[----:B------:R-:W-:Y:S02]  /*1f20*/  LOP3.LUT R18, R11, R20, R34, 0xe8, !PT ;  /* 0x000000140b127212 */ /* 0x000fe400078ee822 */
[----:B------:R-:W-:-:S02]  /*1f30*/  SHF.L.W.U32.HI R12, R12, 0x1, R12 ;  /* 0x000000010c0c7819 */ /* 0x000fc40000010e0c */
[----:B------:R-:W-:Y:S02]  /*1f40*/  LEA.HI R33, R34, R33, R34, 0x5 ;  /* 0x0000002122217211 */ /* 0x000fe400078f2822 */
[----:B------:R-:W-:Y:S01]  /*1f50*/  LOP3.LUT R10, R22, R27, R7, 0x96, !PT ;  /* 0x0000001b160a7212 */ /* 0x000fe200078e9607 */
[----:B------:R-:W-:Y:S01]  /*1f60*/  IMAD.IADD R18, R17, 0x1, R18 ;  /* 0x0000000111127824 */ /* 0x000fe200078e0212 */
[----:B------:R-:W-:Y:S02]  /*1f70*/  IADD3 R17, PT, PT, R12, R33, R21 ;  /* 0x000000210c117210 */ /* 0x000fe40007ffe015 */
[----:B------:R-:W-:Y:S02]  /*1f80*/  LOP3.LUT R10, R10, R23, RZ, 0x3c, !PT ;  /* 0x000000170a0a7212 */ /* 0x000fe400078e3cff */
[----:B------:R-:W-:Y:S02]  /*1f90*/  SHF.L.W.U32.HI R34, R34, 0x1e, R34 ;  /* 0x0000001e22227819 */ /* 0x000fe40000010e22 */
[----:B------:R-:W-:-:S02]  /*1fa0*/  SHF.L.W.U32.HI R10, R10, 0x1, R10 ;  /* 0x000000010a0a7819 */ /* 0x000fc40000010e0a */
[--C-:B------:R-:W-:Y:S02]  /*1fb0*/  LEA.HI R18, R17, R18, R17.reuse, 0x5 ;  /* 0x0000001211127211 */ /* 0x100fe400078f2811 */
[----:B------:R-:W-:Y:S02]  /*1fc0*/  LOP3.LUT R25, R34, R11, R17, 0xe8, !PT ;  /* 0x0000000b22197212 */ /* 0x000fe400078ee811 */
        /* <DEDUP_REMOVED lines=13> */
[----:B------:R-:W-:Y:S02]  /*20a0*/  SHF.L.W.U32.HI R18, R23, 0x1, R23 ;  /* 0x0000000117127819 */ /* 0x000fe40000010e17 */
[--C-:B------:R-:W-:Y:S02]  /*20b0*/  LOP3.LUT R25, R22, R17, R11.reuse, 0xe8, !PT ;  /* 0x0000001116197212 */ /* 0x100fe400078ee80b */
        /* <DEDUP_REMOVED lines=8> */
[--C-:B------:R-:W-:Y:S02]  /*2140*/  LEA.HI R23, R34, R25, R34.reuse, 0x5 ;  /* 0x0000001922177211 */ /* 0x100fe400078f2822 */
[----:B------:R-:W-:-:S02]  /*2150*/  LOP3.LUT R13, R11, R22, R34, 0xe8, !PT ;  /* 0x000000160b0d7212 */ /* 0x000fc400078ee822 */
[----:B------:R-:W-:Y:S02]  /*2160*/  LOP3.LUT R36, R36, R15, RZ, 0x3c, !PT ;  /* 0x0000000f24247212 */ /* 0x000fe400078e3cff */
[----:B------:R-:W-:Y:S01]  /*2170*/  IADD3 R23, PT, PT, R20, R23, R21 ;  /* 0x0000001714177210 */ /* 0x000fe20007ffe015 */
[----:B------:R-:W-:Y:S01]  /*2180*/  IMAD.IADD R17, R17, 0x1, R13 ;  /* 0x0000000111117824 */ /* 0x000fe200078e020d */
[----:B------:R-:W-:Y:S02]  /*2190*/  SHF.L.W.U32.HI R34, R34, 0x1e, R34 ;  /* 0x0000001e22227819 */ /* 0x000fe40000010e22 */
[----:B------:R-:W-:Y:S02]  /*21a0*/  SHF.L.W.U32.HI R13, R36, 0x1, R36 ;  /* 0x00000001240d7819 */ /* 0x000fe40000010e24 */
[----:B------:R-:W-:Y:S02]  /*21b0*/  LOP3.LUT R36, R31, R7, R18, 0x96, !PT ;  /* 0x000000071f247212 */ /* 0x000fe400078e9612 */
[----:B------:R-:W-:-:S02]  /*21c0*/  LOP3.LUT R15, R34, R11, R23, 0xe8, !PT ;  /* 0x0000000b220f7212 */ /* 0x000fc400078ee817 */
[----:B------:R-:W-:Y:S02]  /*21d0*/  LEA.HI R17, R23, R17, R23, 0x5 ;  /* 0x0000001117117211 */ /* 0x000fe400078f2817 */
[----:B------:R-:W-:Y:S01]  /*21e0*/  LOP3.LUT R36, R36, R19, RZ, 0x3c, !PT ;  /* 0x0000001324247212 */ /* 0x000fe200078e3cff */
[----:B------:R-:W-:Y:S01]  /*21f0*/  IMAD.IADD R19, R22, 0x1, R15 ;  /* 0x0000000116137824 */ /* 0x000fe200078e020f */
[----:B------:R-:W-:Y:S02]  /*2200*/  IADD3 R22, PT, PT, R13, R17, R21 ;  /* 0x000000110d167210 */ /* 0x000fe40007ffe015 */
[----:B------:R-:W-:Y:S02]  /*2210*/  SHF.L.W.U32.HI R23, R23, 0x1e, R23 ;  /* 0x0000001e17177819 */ /* 0x000fe40000010e17 */
[----:B------:R-:W-:Y:S02]  /*2220*/  SHF.L.W.U32.HI R15, R36, 0x1, R36 ;  /* 0x00000001240f7819 */ /* 0x000fe40000010e24 */
[----:B------:R-:W-:-:S02]  /*2230*/  LEA.HI R36, R22, R19, R22, 0x5 ;  /* 0x0000001316247211 */ /* 0x000fc400078f2816 */
[----:B------:R-:W-:Y:S02]  /*2240*/  LOP3.LUT R17, R27, R28, R20, 0x96, !PT ;  /* 0x0000001c1b117212 */ /* 0x000fe400078e9614 */
[--C-:B------:R-:W-:Y:S02]  /*2250*/  LOP3.LUT R19, R23, R34, R22.reuse, 0xe8, !PT ;  /* 0x0000002217137212 */ /* 0x100fe400078ee816 */
[----:B------:R-:W-:Y:S02]  /*2260*/  LOP3.LUT R17, R17, R26, RZ, 0x3c, !PT ;  /* 0x0000001a11117212 */ /* 0x000fe400078e3cff */
[----:B------:R-:W-:Y:S01]  /*2270*/  SHF.L.W.U32.HI R22, R22, 0x1e, R22 ;  /* 0x0000001e16167819 */ /* 0x000fe20000010e16 */
[----:B------:R-:W-:Y:S01]  /*2280*/  IMAD.IADD R26, R11, 0x1, R19 ;  /* 0x000000010b1a7824 */ /* 0x000fe200078e0213 */
[----:B------:R-:W-:Y:S02]  /*2290*/  IADD3 R11, PT, PT, R15, R36, R21 ;  /* 0x000000240f0b7210 */ /* 0x000fe40007ffe015 */
[----:B------:R-:W-:-:S02]  /*22a0*/  SHF.L.W.U32.HI R17, R17, 0x1, R17 ;  /* 0x0000000111117819 */ /* 0x000fc40000010e11 */
[--C-:B------:R-:W-:Y:S02]  /*22b0*/  LEA.HI R36, R11, R26, R11.reuse, 0x5 ;  /* 0x0000001a0b247211 */ /* 0x100fe400078f280b */
[----:B------:R-:W-:Y:S02]  /*22c0*/  LOP3.LUT R19, R22, R23, R11, 0xe8, !PT ;  /* 0x0000001716137212 */ /* 0x000fe400078ee80b */
[----:B------:R-:W-:Y:S02]  /*22d0*/  LOP3.LUT R26, R32, R12, R13, 0x96, !PT ;  /* 0x0000000c201a7212 */ /* 0x000fe400078e960d */
[----:B------:R-:W-:Y:S01]  /*22e0*/  IADD3 R36, PT, PT, R17, R36, R21 ;  /* 0x0000002411247210 */ /* 0x000fe20007ffe015 */
[----:B------:R-:W-:Y:S01]  /*22f0*/  IMAD.IADD R25, R34, 0x1, R19 ;  /* 0x0000000122197824 */ /* 0x000fe200078e0213 */
[----:B------:R-:W-:Y:S02]  /*2300*/  LOP3.LUT R26, R26, R31, RZ, 0x3c, !PT ;  /* 0x0000001f1a1a7212 */ /* 0x000fe400078e3cff */
[----:B------:R-:W-:-:S02]  /*2310*/  LOP3.LUT R34, R30, R10, R15, 0x96, !PT ;  /* 0x0000000a1e227212 */ /* 0x000fc400078e960f */
[----:B------:R-:W-:Y:S02]  /*2320*/  SHF.L.W.U32.HI R11, R11, 0x1e, R11 ;  /* 0x0000001e0b0b7819 */ /* 0x000fe40000010e0b */
[----:B------:R-:W-:Y:S02]  /*2330*/  SHF.L.W.U32.HI R19, R26, 0x1, R26 ;  /* 0x000000011a137819 */ /* 0x000fe40000010e1a */
[--C-:B------:R-:W-:Y:S02]  /*2340*/  LEA.HI R26, R36, R25, R36.reuse, 0x5 ;  /* 0x00000019241a7211 */ /* 0x100fe400078f2824 */
[----:B------:R-:W-:Y:S02]  /*2350*/  LOP3.LUT R25, R34, R27, RZ, 0x3c, !PT ;  /* 0x0000001b22197212 */ /* 0x000fe400078e3cff */
[--C-:B------:R-:W-:Y:S02]  /*2360*/  LOP3.LUT R27, R11, R22, R36.reuse, 0xe8, !PT ;  /* 0x000000160b1b7212 */ /* 0x100fe400078ee824 */
[----:B------:R-:W-:-:S02]  /*2370*/  SHF.L.W.U32.HI R34, R36, 0x1e, R36 ;  /* 0x0000001e24227819 */ /* 0x000fc40000010e24 */
[----:B------:R-:W-:Y:S01]  /*2380*/  IADD3 R26, PT, PT, R19, R26, R21 ;  /* 0x0000001a131a7210 */ /* 0x000fe20007ffe015 */
[----:B------:R-:W-:Y:S01]  /*2390*/  IMAD.IADD R27, R23, 0x1, R27 ;  /* 0x00000001171b7824 */ /* 0x000fe200078e021b */
[----:B------:R-:W-:Y:S02]  /*23a0*/  SHF.L.W.U32.HI R25, R25, 0x1, R25 ;  /* 0x0000000119197819 */ /* 0x000fe40000010e19 */
[--C-:B------:R-:W-:Y:S02]  /*23b0*/  LOP3.LUT R23, R34, R11, R26.reuse, 0xe8, !PT ;  /* 0x0000000b22177212 */ /* 0x100fe400078ee81a */
[----:B------:R-:W-:Y:S02]  /*23c0*/  LEA.HI R36, R26, R27, R26, 0x5 ;  /* 0x0000001b1a247211 */ /* 0x000fe400078f281a */
[----:B------:R-:W-:Y:S01]  /*23d0*/  LOP3.LUT R27, R29, R14, R17, 0x96, !PT ;  /* 0x0000000e1d1b7212 */ /* 0x000fe200078e9611 */
[----:B------:R-:W-:Y:S01]  /*23e0*/  IMAD.IADD R22, R22, 0x1, R23 ;  /* 0x0000000116167824 */ /* 0x000fe200078e0217 */
[----:B------:R-:W-:-:S02]  /*23f0*/  LOP3.LUT R33, R9, R18, R19, 0x96, !PT ;  /* 0x0000001209217212 */ /* 0x000fc400078e9613 */
[----:B------:R-:W-:Y:S02]  /*2400*/  SHF.L.W.U32.HI R23, R26, 0x1e, R26 ;  /* 0x0000001e1a177819 */ /* 0x000fe40000010e1a */
[----:B------:R-:W-:Y:S02]  /*2410*/  IADD3 R31, PT, PT, R25, R36, R21 ;  /* 0x00000024191f7210 */ /* 0x000fe40007ffe015 */
[----:B------:R-:W-:Y:S02]  /*2420*/  LOP3.LUT R27, R27, R32, RZ, 0x3c, !PT ;  /* 0x000000201b1b7212 */ /* 0x000fe400078e3cff */
[----:B------:R-:W-:Y:S02]  /*2430*/  LOP3.LUT R26, R33, R30, RZ, 0x3c, !PT ;  /* 0x0000001e211a7212 */ /* 0x000fe400078e3cff */
[----:B------:R-:W-:Y:S02]  /*2440*/  LOP3.LUT R30, R23, R34, R31, 0xe8, !PT ;  /* 0x00000022171e7212 */ /* 0x000fe400078ee81f */
[----:B------:R-:W-:-:S02]  /*2450*/  SHF.L.W.U32.HI R27, R27, 0x1, R27 ;  /* 0x000000011b1b7819 */ /* 0x000fc40000010e1b */
[----:B------:R-:W-:Y:S01]  /*2460*/  LEA.HI R32, R31, R22, R31, 0x5 ;  /* 0x000000161f207211 */ /* 0x000fe200078f281f */
[----:B------:R-:W-:Y:S01]  /*2470*/  IMAD.IADD R11, R11, 0x1, R30 ;  /* 0x000000010b0b7824 */ /* 0x000fe200078e021e */
[----:B------:R-:W-:Y:S02]  /*2480*/  LOP3.LUT R30, R7, R20, R25, 0x96, !PT ;  /* 0x00000014071e7212 */ /* 0x000fe400078e9619 */
[----:B------:R-:W-:Y:S02]  /*2490*/  IADD3 R32, PT, PT, R27, R32, R21 ;  /* 0x000000201b207210 */ /* 0x000fe40007ffe015 */
[----:B------:R-:W-:Y:S02]  /*24a0*/  SHF.L.W.U32.HI R22, R31, 0x1e, R31 ;  /* 0x0000001e1f167819 */ /* 0x000fe40000010e1f */
[----:B------:R-:W-:Y:S02]  /*24b0*/  LOP3.LUT R29, R30, R29, RZ, 0x3c, !PT ;  /* 0x0000001d1e1d7212 */ /* 0x000fe400078e3cff */
[----:B------:R-:W-:-:S02]  /*24c0*/  SHF.L.W.U32.HI R26, R26, 0x1, R26 ;  /* 0x000000011a1a7819 */ /* 0x000fc40000010e1a */
[--C-:B------:R-:W-:Y:S02]  /*24d0*/  LEA.HI R30, R32, R11, R32.reuse, 0x5 ;  /* 0x0000000b201e7211 */ /* 0x100fe400078f2820 */
[--C-:B------:R-:W-:Y:S02]  /*24e0*/  LOP3.LUT R31, R22, R23, R32.reuse, 0xe8, !PT ;  /* 0x00000017161f7212 */ /* 0x100fe400078ee820 */
[----:B------:R-:W-:Y:S02]  /*24f0*/  SHF.L.W.U32.HI R11, R32, 0x1e, R32 ;  /* 0x0000001e200b7819 */ /* 0x000fe40000010e20 */
[----:B------:R-:W-:Y:S02]  /*2500*/  LOP3.LUT R32, R28, R13, R27, 0x96, !PT ;  /* 0x0000000d1c207212 */ /* 0x000fe400078e961b */
[----:B------:R-:W-:Y:S01]  /*2510*/  IADD3 R30, PT, PT, R26, R30, R21 ;  /* 0x0000001e1a1e7210 */ /* 0x000fe20007ffe015 */
[----:B------:R-:W-:Y:S01]  /*2520*/  IMAD.IADD R31, R34, 0x1, R31 ;  /* 0x00000001221f7824 */ /* 0x000fe200078e021f */
[----:B------:R-:W-:-:S02]  /*2530*/  LOP3.LUT R36, R12, R15, R26, 0x96, !PT ;  /* 0x0000000f0c247212 */ /* 0x000fc400078e961a */
[----:B------:R-:W-:Y:S02]  /*2540*/  LOP3.LUT R32, R32, R9, RZ, 0x3c, !PT ;  /* 0x0000000920207212 */ /* 0x000fe400078e3cff */
[----:B------:R-:W-:Y:S02]  /*2550*/  LOP3.LUT R9, R11, R22, R30, 0xe8, !PT ;  /* 0x000000160b097212 */ /* 0x000fe400078ee81e */
[----:B------:R-:W-:Y:S02]  /*2560*/  SHF.L.W.U32.HI R34, R29, 0x1, R29 ;  /* 0x000000011d227819 */ /* 0x000fe40000010e1d */
[----:B------:R-:W-:Y:S02]  /*2570*/  LOP3.LUT R36, R36, R7, RZ, 0x3c, !PT ;  /* 0x0000000724247212 */ /* 0x000fe400078e3cff */
[----:B------:R-:W-:Y:S02]  /*2580*/  SHF.L.W.U32.HI R32, R32, 0x1, R32 ;  /* 0x0000000120207819 */ /* 0x000fe40000010e20 */
[----:B------:R-:W-:Y:S01]  /*2590*/  LEA.HI R7, R30, R31, R30, 0x5 ;  /* 0x0000001f1e077211 */ /* 0x000fe200078f281e */
[----:B------:R-:W-:Y:S01]  /*25a0*/  IMAD.IADD R23, R23, 0x1, R9 ;  /* 0x0000000117177824 */ /* 0x000fe200078e0209 */
[----:B------:R-:W-:-:S02]  /*25b0*/  LOP3.LUT R29, R10, R17, R34, 0x96, !PT ;  /* 0x000000110a1d7212 */ /* 0x000fc400078e9622 */
[----:B------:R-:W-:Y:S02]  /*25c0*/  LOP3.LUT R9, R14, R19, R32, 0x96, !PT ;  /* 0x000000130e097212 */ /* 0x000fe400078e9620 */
[----:B------:R-:W-:Y:S02]  /*25d0*/  SHF.L.W.U32.HI R30, R30, 0x1e, R30 ;  /* 0x0000001e1e1e7819 */ /* 0x000fe40000010e1e */
[----:B------:R-:W-:Y:S02]  /*25e0*/  IADD3 R7, PT, PT, R34, R7, R21 ;  /* 0x0000000722077210 */ /* 0x000fe40007ffe015 */
[----:B------:R-:W-:Y:S02]  /*25f0*/  LOP3.LUT R29, R29, R28, RZ, 0x3c, !PT ;  /* 0x0000001c1d1d7212 */ /* 0x000fe400078e3cff */
[----:B------:R-:W-:Y:S02]  /*2600*/  LOP3.LUT R28, R9, R12, RZ, 0x3c, !PT ;  /* 0x0000000c091c7212 */ /* 0x000fe400078e3cff */
[----:B------:R-:W-:-:S02]  /*2610*/  LOP3.LUT R9, R30, R11, R7, 0xe8, !PT ;  /* 0x0000000b1e097212 */ /* 0x000fc400078ee807 */
[----:B------:R-:W-:-:S03]  /*2620*/  LEA.HI R23, R7, R23, R7, 0x5 ;  /* 0x0000001707177211 */ /* 0x000fc600078f2807 */
[----:B------:R-:W-:Y:S01]  /*2630*/  IMAD.IADD R12, R22, 0x1, R9 ;  /* 0x00000001160c7824 */ /* 0x000fe200078e0209 */
[----:B------:R-:W-:Y:S02]  /*2640*/  IADD3 R31, PT, PT, R32, R23, R21 ;  /* 0x00000017201f7210 */ /* 0x000fe40007ffe015 */
[----:B------:R-:W3:Y:S01]  /*2650*/  LDL.64 R22, [R1+0x48] ;  /* 0x0000480001167983 */ /* 0x000ee20000100a00 */
[----:B------:R-:W-:Y:S02]  /*2660*/  SHF.L.W.U32.HI R36, R36, 0x1, R36 ;  /* 0x0000000124247819 */ /* 0x000fe40000010e24 */
[----:B------:R-:W-:Y:S02]  /*2670*/  SHF.L.W.U32.HI R7, R7, 0x1e, R7 ;  /* 0x0000001e07077819 */ /* 0x000fe40000010e07 */
[----:B------:R-:W-:-:S04]  /*2680*/  LOP3.LUT R9, R18, R25, R36, 0x96, !PT ;  /* 0x0000001912097212 */ /* 0x000fc800078e9624 */
[----:B------:R-:W-:Y:S02]  /*2690*/  LOP3.LUT R9, R9, R10, RZ, 0x3c, !PT ;  /* 0x0000000a09097212 */ /* 0x000fe400078e3cff */
[--C-:B------:R-:W-:Y:S02]  /*26a0*/  LEA.HI R10, R31, R12, R31.reuse, 0x5 ;  /* 0x0000000c1f0a7211 */ /* 0x100fe400078f281f */
[----:B------:R-:W-:-:S05]  /*26b0*/  LOP3.LUT R12, R7, R30, R31, 0xe8, !PT ;  /* 0x0000001e070c7212 */ /* 0x000fca00078ee81f */
[----:B------:R-:W-:Y:S01]  /*26c0*/  IMAD.IADD R33, R11, 0x1, R12 ;  /* 0x000000010b217824 */ /* 0x000fe200078e020c */
[----:B------:R-:W-:Y:S02]  /*26d0*/  IADD3 R11, PT, PT, R36, R10, R21 ;  /* 0x0000000a240b7210 */ /* 0x000fe40007ffe015 */
[----:B------:R-:W-:Y:S02]  /*26e0*/  SHF.L.W.U32.HI R12, R31, 0x1e, R31 ;  /* 0x0000001e1f0c7819 */ /* 0x000fe40000010e1f */
[----:B------:R-:W-:Y:S02]  /*26f0*/  SHF.L.W.U32.HI R10, R29, 0x1, R29 ;  /* 0x000000011d0a7819 */ /* 0x000fe40000010e1d */
[--C-:B------:R-:W-:Y:S02]  /*2700*/  LEA.HI R33, R11, R33, R11.reuse, 0x5 ;  /* 0x000000210b217211 */ /* 0x100fe400078f280b */
[----:B------:R-:W-:Y:S02]  /*2710*/  LOP3.LUT R29, R12, R7, R11, 0xe8, !PT ;  /* 0x000000070c1d7212 */ /* 0x000fe400078ee80b */
[----:B------:R-:W-:-:S02]  /*2720*/  IADD3 R33, PT, PT, R10, R33, R21 ;  /* 0x000000210a217210 */ /* 0x000fc40007ffe015 */
[----:B------:R-:W-:Y:S01]  /*2730*/  SHF.L.W.U32.HI R11, R11, 0x1e, R11 ;  /* 0x0000001e0b0b7819 */ /* 0x000fe20000010e0b */
[----:B------:R-:W-:Y:S01]  /*2740*/  IMAD.IADD R30, R30, 0x1, R29 ;  /* 0x000000011e1e7824 */ /* 0x000fe200078e021d */
[----:B------:R-:W-:Y:S02]  /*2750*/  SHF.L.W.U32.HI R28, R28, 0x1, R28 ;  /* 0x000000011c1c7819 */ /* 0x000fe40000010e1c */
[--C-:B------:R-:W-:Y:S02]  /*2760*/  LOP3.LUT R29, R11, R12, R33.reuse, 0xe8, !PT ;  /* 0x0000000c0b1d7212 */ /* 0x100fe400078ee821 */
[----:B------:R-:W-:-:S03]  /*2770*/  LEA.HI R30, R33, R30, R33, 0x5 ;  /* 0x0000001e211e7211 */ /* 0x000fc600078f2821 */
[----:B------:R-:W-:Y:S01]  /*2780*/  IMAD.IADD R29, R7, 0x1, R29 ;  /* 0x00000001071d7824 */ /* 0x000fe200078e021d */
[----:B------:R-:W-:Y:S02]  /*2790*/  IADD3 R30, PT, PT, R28, R30, R21 ;  /* 0x0000001e1c1e7210 */ /* 0x000fe40007ffe015 */
[----:B------:R-:W-:Y:S02]  /*27a0*/  SHF.L.W.U32.HI R9, R9, 0x1, R9 ;  /* 0x0000000109097819 */ /* 0x000fe40000010e09 */
[----:B------:R-:W-:-:S04]  /*27b0*/  LEA.HI R29, R30, R29, R30, 0x5 ;  /* 0x0000001d1e1d7211 */ /* 0x000fc800078f281e */
[----:B------:R-:W-:Y:S02]  /*27c0*/  IADD3 R29, PT, PT, R9, R29, R21 ;  /* 0x0000001d091d7210 */ /* 0x000fe40007ffe015 */
[----:B------:R-:W-:Y:S02]  /*27d0*/  SHF.L.W.U32.HI R21, R33, 0x1e, R33 ;  /* 0x0000001e21157819 */ /* 0x000fe40000010e21 */
[----:B------:R-:W-:Y:S02]  /*27e0*/  LOP3.LUT R7, R20, R27, R10, 0x96, !PT ;  /* 0x0000001b14077212 */ /* 0x000fe400078e960a */
[C---:B------:R-:W-:Y:S02]  /*27f0*/  LOP3.LUT R31, R30.reuse, R21, R11, 0x96, !PT ;  /* 0x000000151e1f7212 */ /* 0x040fe400078e960b */
[----:B------:R-:W-:Y:S02]  /*2800*/  LOP3.LUT R7, R7, R14, RZ, 0x3c, !PT ;  /* 0x0000000e07077212 */ /* 0x000fe400078e3cff */
[----:B------:R-:W-:Y:S01]  /*2810*/  SHF.L.W.U32.HI R14, R30, 0x1e, R30 ;  /* 0x0000001e1e0e7819 */ /* 0x000fe20000010e1e */
[----:B------:R-:W-:Y:S01]  /*2820*/  IMAD.IADD R12, R12, 0x1, R31 ;  /* 0x000000010c0c7824 */ /* 0x000fe200078e021f */
[----:B------:R-:W-:-:S02]  /*2830*/  LOP3.LUT R31, R13, R26, R28, 0x96, !PT ;  /* 0x0000001a0d1f7212 */ /* 0x000fc400078e961c */
[----:B------:R-:W-:Y:S02]  /*2840*/  LOP3.LUT R30, R29, R14, R21, 0x96, !PT ;  /* 0x0000000e1d1e7212 */ /* 0x000fe400078e9615 */
[----:B------:R-:W-:Y:S02]  /*2850*/  LOP3.LUT R18, R31, R18, RZ, 0x3c, !PT ;  /* 0x000000121f127212 */ /* 0x000fe400078e3cff */
[----:B------:R-:W-:Y:S01]  /*2860*/  SHF.L.W.U32.HI R7, R7, 0x1, R7 ;  /* 0x0000000107077819 */ /* 0x000fe20000010e07 */
[----:B------:R-:W-:Y:S01]  /*2870*/  IMAD.IADD R30, R11, 0x1, R30 ;  /* 0x000000010b1e7824 */ /* 0x000fe200078e021e */
[----:B------:R-:W-:Y:S02]  /*2880*/  LEA.HI R31, R29, R12, R29, 0x5 ;  /* 0x0000000c1d1f7211 */ /* 0x000fe400078f281d */
[----:B------:R-:W-:Y:S02]  /*2890*/  LOP3.LUT R11, R15, R34, R9, 0x96, !PT ;  /* 0x000000220f0b7212 */ /* 0x000fe400078e9609 */
[----:B------:R-:W-:-:S02]  /*28a0*/  SHF.L.W.U32.HI R12, R29, 0x1e, R29 ;  /* 0x0000001e1d0c7819 */ /* 0x000fc40000010e1d */
[----:B--2---:R-:W-:Y:S02]  /*28b0*/  IADD3 R29, PT, PT, R7, R31, R16 ;  /* 0x0000001f071d7210 */ /* 0x004fe40007ffe010 */
[----:B------:R-:W-:Y:S02]  /*28c0*/  LOP3.LUT R20, R11, R20, RZ, 0x3c, !PT ;  /* 0x000000140b147212 */ /* 0x000fe400078e3cff */
[----:B------:R-:W-:Y:S02]  /*28d0*/  SHF.L.W.U32.HI R11, R18, 0x1, R18 ;  /* 0x00000001120b7819 */ /* 0x000fe40000010e12 */
[C---:B------:R-:W-:Y:S02]  /*28e0*/  LOP3.LUT R18, R29.reuse, R12, R14, 0x96, !PT ;  /* 0x0000000c1d127212 */ /* 0x040fe400078e960e */
[----:B------:R-:W-:-:S03]  /*28f0*/  LEA.HI R30, R29, R30, R29, 0x5 ;  /* 0x0000001e1d1e7211 */ /* 0x000fc600078f281d */
[----:B------:R-:W-:Y:S01]  /*2900*/  IMAD.IADD R18, R21, 0x1, R18 ;  /* 0x0000000115127824 */ /* 0x000fe200078e0212 */
[----:B------:R-:W-:Y:S02]  /*2910*/  SHF.L.W.U32.HI R21, R29, 0x1e, R29 ;  /* 0x0000001e1d157819 */ /* 0x000fe40000010e1d */
[----:B------:R-:W-:Y:S02]  /*2920*/  IADD3 R31, PT, PT, R11, R30, R16 ;  /* 0x0000001e0b1f7210 */ /* 0x000fe40007ffe010 */
[----:B------:R-:W-:Y:S02]  /*2930*/  LOP3.LUT R30, R17, R32, R7, 0x96, !PT ;  /* 0x00000020111e7212 */ /* 0x000fe400078e9607 */
[----:B------:R-:W-:Y:S02]  /*2940*/  LOP3.LUT R29, R31, R21, R12, 0x96, !PT ;  /* 0x000000151f1d7212 */ /* 0x000fe400078e960c */
[----:B------:R-:W-:Y:S02]  /*2950*/  LOP3.LUT R30, R30, R13, RZ, 0x3c, !PT ;  /* 0x0000000d1e1e7212 */ /* 0x000fe400078e3cff */
[----:B------:R-:W-:-:S02]  /*2960*/  SHF.L.W.U32.HI R13, R20, 0x1, R20 ;  /* 0x00000001140d7819 */ /* 0x000fc40000010e14 */
[----:B------:R-:W-:Y:S01]  /*2970*/  LEA.HI R20, R31, R18, R31, 0x5 ;  /* 0x000000121f147211 */ /* 0x000fe200078f281f */
[----:B------:R-:W-:Y:S01]  /*2980*/  IMAD.IADD R29, R14, 0x1, R29 ;  /* 0x000000010e1d7824 */ /* 0x000fe200078e021d */
[----:B------:R-:W-:Y:S02]  /*2990*/  LOP3.LUT R18, R19, R36, R11, 0x96, !PT ;  /* 0x0000002413127212 */ /* 0x000fe400078e960b */
[----:B------:R-:W-:Y:S02]  /*29a0*/  SHF.L.W.U32.HI R14, R31, 0x1e, R31 ;  /* 0x0000001e1f0e7819 */ /* 0x000fe40000010e1f */
[----:B------:R-:W-:Y:S02]  /*29b0*/  IADD3 R31, PT, PT, R13, R20, R16 ;  /* 0x000000140d1f7210 */ /* 0x000fe40007ffe010 */
[----:B------:R-:W-:Y:S02]  /*29c0*/  LOP3.LUT R18, R18, R15, RZ, 0x3c, !PT ;  /* 0x0000000f12127212 */ /* 0x000fe400078e3cff */
[----:B------:R-:W-:-:S02]  /*29d0*/  SHF.L.W.U32.HI R15, R30, 0x1, R30 ;  /* 0x000000011e0f7819 */ /* 0x000fc40000010e1e */
[C---:B------:R-:W-:Y:S02]  /*29e0*/  LEA.HI R30, R31.reuse, R29, R31, 0x5 ;  /* 0x0000001d1f1e7211 */ /* 0x040fe400078f281f */
[C---:B------:R-:W-:Y:S02]  /*29f0*/  LOP3.LUT R33, R31.reuse, R14, R21, 0x96, !PT ;  /* 0x0000000e1f217212 */ /* 0x040fe400078e9615 */
[----:B------:R-:W-:Y:S02]  /*2a00*/  SHF.L.W.U32.HI R29, R31, 0x1e, R31 ;  /* 0x0000001e1f1d7819 */ /* 0x000fe40000010e1f */
[----:B------:R-:W-:Y:S01]  /*2a10*/  IADD3 R31, PT, PT, R15, R30, R16 ;  /* 0x0000001e0f1f7210 */ /* 0x000fe20007ffe010 */
[----:B------:R-:W-:Y:S01]  /*2a20*/  IMAD.IADD R20, R12, 0x1, R33 ;  /* 0x000000010c147824 */ /* 0x000fe200078e0221 */
[----:B------:R-:W-:Y:S02]  /*2a30*/  LOP3.LUT R12, R25, R10, R13, 0x96, !PT ;  /* 0x0000000a190c7212 */ /* 0x000fe400078e960d */
[----:B------:R-:W-:-:S02]  /*2a40*/  LOP3.LUT R30, R31, R29, R14, 0x96, !PT ;  /* 0x0000001d1f1e7212 */ /* 0x000fc400078e960e */
[----:B------:R-:W-:Y:S02]  /*2a50*/  LOP3.LUT R12, R12, R17, RZ, 0x3c, !PT ;  /* 0x000000110c0c7212 */ /* 0x000fe400078e3cff */
[----:B------:R-:W-:Y:S01]  /*2a60*/  SHF.L.W.U32.HI R17, R18, 0x1, R18 ;  /* 0x0000000112117819 */ /* 0x000fe20000010e12 */
[----:B------:R-:W-:Y:S01]  /*2a70*/  IMAD.IADD R21, R21, 0x1, R30 ;  /* 0x0000000115157824 */ /* 0x000fe200078e021e */
[----:B------:R-:W-:Y:S02]  /*2a80*/  LEA.HI R30, R31, R20, R31, 0x5 ;  /* 0x000000141f1e7211 */ /* 0x000fe400078f281f */
[----:B------:R-:W-:Y:S02]  /*2a90*/  LOP3.LUT R18, R27, R28, R15, 0x96, !PT ;  /* 0x0000001c1b127212 */ /* 0x000fe400078e960f */
[----:B------:R-:W-:Y:S02]  /*2aa0*/  SHF.L.W.U32.HI R20, R31, 0x1e, R31 ;  /* 0x0000001e1f147819 */ /* 0x000fe40000010e1f */
[----:B------:R-:W-:-:S02]  /*2ab0*/  IADD3 R30, PT, PT, R17, R30, R16 ;  /* 0x0000001e111e7210 */ /* 0x000fc40007ffe010 */
[----:B------:R-:W-:Y:S02]  /*2ac0*/  LOP3.LUT R18, R18, R19, RZ, 0x3c, !PT ;  /* 0x0000001312127212 */ /* 0x000fe400078e3cff */
[----:B------:R-:W-:Y:S02]  /*2ad0*/  LOP3.LUT R19, R30, R20, R29, 0x96, !PT ;  /* 0x000000141e137212 */ /* 0x000fe400078e961d */
[----:B------:R-:W-:Y:S02]  /*2ae0*/  SHF.L.W.U32.HI R12, R12, 0x1, R12 ;  /* 0x000000010c0c7819 */ /* 0x000fe40000010e0c */
[--C-:B------:R-:W-:Y:S01]  /*2af0*/  LEA.HI R31, R30, R21, R30.reuse, 0x5 ;  /* 0x000000151e1f7211 */ /* 0x100fe200078f281e */
[----:B------:R-:W-:Y:S01]  /*2b00*/  IMAD.IADD R21, R14, 0x1, R19 ;  /* 0x000000010e157824 */ /* 0x000fe200078e0213 */
[----:B------:R-:W-:Y:S02]  /*2b10*/  SHF.L.W.U32.HI R19, R30, 0x1e, R30 ;  /* 0x0000001e1e137819 */ /* 0x000fe40000010e1e */
[----:B------:R-:W-:-:S02]  /*2b20*/  LOP3.LUT R14, R26, R9, R17, 0x96, !PT ;  /* 0x000000091a0e7212 */ /* 0x000fc400078e9611 */
[----:B------:R-:W-:Y:S02]  /*2b30*/  IADD3 R30, PT, PT, R12, R31, R16 ;  /* 0x0000001f0c1e7210 */ /* 0x000fe40007ffe010 */
[----:B------:R-:W-:Y:S02]  /*2b40*/  LOP3.LUT R25, R14, R25, RZ, 0x3c, !PT ;  /* 0x000000190e197212 */ /* 0x000fe400078e3cff */
[C---:B------:R-:W-:Y:S02]  /*2b50*/  LOP3.LUT R14, R30.reuse, R19, R20, 0x96, !PT ;  /* 0x000000131e0e7212 */ /* 0x040fe400078e9614 */
[----:B------:R-:W-:-:S03]  /*2b60*/  LEA.HI R31, R30, R21, R30, 0x5 ;  /* 0x000000151e1f7211 */ /* 0x000fc600078f281e */
[----:B------:R-:W-:Y:S01]  /*2b70*/  IMAD.IADD R29, R29, 0x1, R14 ;  /* 0x000000011d1d7824 */ /* 0x000fe200078e020e */
[----:B------:R-:W-:Y:S02]  /*2b80*/  SHF.L.W.U32.HI R14, R18, 0x1, R18 ;  /* 0x00000001120e7819 */ /* 0x000fe40000010e12 */
[----:B------:R-:W-:Y:S02]  /*2b90*/  SHF.L.W.U32.HI R21, R30, 0x1e, R30 ;  /* 0x0000001e1e157819 */ /* 0x000fe40000010e1e */
[----:B------:R-:W-:Y:S02]  /*2ba0*/  LOP3.LUT R18, R34, R7, R12, 0x96, !PT ;  /* 0x0000000722127212 */ /* 0x000fe400078e960c */
[----:B------:R-:W-:Y:S02]  /*2bb0*/  IADD3 R30, PT, PT, R14, R31, R16 ;  /* 0x0000001f0e1e7210 */ /* 0x000fe40007ffe010 */
[----:B------:R-:W-:Y:S02]  /*2bc0*/  LOP3.LUT R27, R18, R27, RZ, 0x3c, !PT ;  /* 0x0000001b121b7212 */ /* 0x000fe400078e3cff */
[----:B------:R-:W-:-:S02]  /*2bd0*/  SHF.L.W.U32.HI R18, R25, 0x1, R25 ;  /* 0x0000000119127819 */ /* 0x000fc40000010e19 */
[C---:B------:R-:W-:Y:S02]  /*2be0*/  LEA.HI R29, R30.reuse, R29, R30, 0x5 ;  /* 0x0000001d1e1d7211 */ /* 0x040fe400078f281e */
[----:B------:R-:W-:Y:S02]  /*2bf0*/  LOP3.LUT R25, R30, R21, R19, 0x96, !PT ;  /* 0x000000151e197212 */ /* 0x000fe400078e9613 */
[----:B------:R-:W-:Y:S02]  /*2c00*/  LOP3.LUT R31, R32, R11, R14, 0x96, !PT ;  /* 0x0000000b201f7212 */ /* 0x000fe400078e960e */
[----:B------:R-:W-:Y:S02]  /*2c10*/  SHF.L.W.U32.HI R30, R30, 0x1e, R30 ;  /* 0x0000001e1e1e7819 */ /* 0x000fe40000010e1e */
[----:B------:R-:W-:Y:S01]  /*2c20*/  IADD3 R29, PT, PT, R18, R29, R16 ;  /* 0x0000001d121d7210 */ /* 0x000fe20007ffe010 */
[----:B------:R-:W-:Y:S01]  /*2c30*/  IMAD.IADD R25, R20, 0x1, R25 ;  /* 0x0000000114197824 */ /* 0x000fe200078e0219 */
[----:B------:R-:W-:-:S02]  /*2c40*/  LOP3.LUT R20, R31, R26, RZ, 0x3c, !PT ;  /* 0x0000001a1f147212 */ /* 0x000fc400078e3cff */
[C---:B------:R-:W-:Y:S02]  /*2c50*/  LOP3.LUT R26, R29.reuse, R30, R21, 0x96, !PT ;  /* 0x0000001e1d1a7212 */ /* 0x040fe400078e9615 */
[----:B------:R-:W-:-:S03]  /*2c60*/  LEA.HI R31, R29, R25, R29, 0x5 ;  /* 0x000000191d1f7211 */ /* 0x000fc600078f281d */
[----:B------:R-:W-:Y:S01]  /*2c70*/  IMAD.IADD R26, R19, 0x1, R26 ;  /* 0x00000001131a7824 */ /* 0x000fe200078e021a */
[----:B------:R-:W-:Y:S02]  /*2c80*/  SHF.L.W.U32.HI R19, R27, 0x1, R27 ;  /* 0x000000011b137819 */ /* 0x000fe40000010e1b */
[----:B------:R-:W-:Y:S02]  /*2c90*/  SHF.L.W.U32.HI R25, R29, 0x1e, R29 ;  /* 0x0000001e1d197819 */ /* 0x000fe40000010e1d */
[----:B------:R-:W-:Y:S02]  /*2ca0*/  IADD3 R29, PT, PT, R19, R31, R16 ;  /* 0x0000001f131d7210 */ /* 0x000fe40007ffe010 */
[----:B------:R-:W-:Y:S02]  /*2cb0*/  LOP3.LUT R27, R36, R13, R18, 0x96, !PT ;  /* 0x0000000d241b7212 */ /* 0x000fe400078e9612 */
[----:B------:R-:W-:Y:S02]  /*2cc0*/  SHF.L.W.U32.HI R20, R20, 0x1, R20 ;  /* 0x0000000114147819 */ /* 0x000fe40000010e14 */
[----:B------:R-:W-:-:S02]  /*2cd0*/  LEA.HI R31, R29, R26, R29, 0x5 ;  /* 0x0000001a1d1f7211 */ /* 0x000fc400078f281d */
[----:B------:R-:W-:Y:S02]  /*2ce0*/  LOP3.LUT R34, R27, R34, RZ, 0x3c, !PT ;  /* 0x000000221b227212 */ /* 0x000fe400078e3cff */
[C---:B------:R-:W-:Y:S02]  /*2cf0*/  LOP3.LUT R27, R29.reuse, R25, R30, 0x96, !PT ;  /* 0x000000191d1b7212 */ /* 0x040fe400078e961e */
[----:B------:R-:W-:Y:S02]  /*2d00*/  SHF.L.W.U32.HI R26, R29, 0x1e, R29 ;  /* 0x0000001e1d1a7819 */ /* 0x000fe40000010e1d */
[----:B------:R-:W-:Y:S01]  /*2d10*/  IADD3 R31, PT, PT, R20, R31, R16 ;  /* 0x0000001f141f7210 */ /* 0x000fe20007ffe010 */
[----:B------:R-:W-:Y:S01]  /*2d20*/  IMAD.IADD R27, R21, 0x1, R27 ;  /* 0x00000001151b7824 */ /* 0x000fe200078e021b */
[----:B------:R-:W-:Y:S02]  /*2d30*/  LOP3.LUT R29, R10, R15, R19, 0x96, !PT ;  /* 0x0000000f0a1d7212 */ /* 0x000fe400078e9613 */
[----:B------:R-:W-:-:S02]  /*2d40*/  LOP3.LUT R21, R31, R26, R25, 0x96, !PT ;  /* 0x0000001a1f157212 */ /* 0x000fc400078e9619 */
[----:B------:R-:W-:Y:S02]  /*2d50*/  LOP3.LUT R29, R29, R32, RZ, 0x3c, !PT ;  /* 0x000000201d1d7212 */ /* 0x000fe400078e3cff */
[C---:B------:R-:W-:Y:S01]  /*2d60*/  LEA.HI R32, R31.reuse, R27, R31, 0x5 ;  /* 0x0000001b1f207211 */ /* 0x040fe200078f281f */
[----:B------:R-:W-:Y:S01]  /*2d70*/  IMAD.IADD R30, R30, 0x1, R21 ;  /* 0x000000011e1e7824 */ /* 0x000fe200078e0215 */
[----:B------:R-:W-:Y:S02]  /*2d80*/  SHF.L.W.U32.HI R21, R34, 0x1, R34 ;  /* 0x0000000122157819 */ /* 0x000fe40000010e22 */
[----:B------:R-:W-:Y:S02]  /*2d90*/  SHF.L.W.U32.HI R27, R31, 0x1e, R31 ;  /* 0x0000001e1f1b7819 */ /* 0x000fe40000010e1f */
[----:B------:R-:W-:Y:S02]  /*2da0*/  IADD3 R31, PT, PT, R21, R32, R16 ;  /* 0x00000020151f7210 */ /* 0x000fe40007ffe010 */
[----:B------:R-:W-:-:S02]  /*2db0*/  SHF.L.W.U32.HI R29, R29, 0x1, R29 ;  /* 0x000000011d1d7819 */ /* 0x000fc40000010e1d */
[C-C-:B------:R-:W-:Y:S02]  /*2dc0*/  LEA.HI R32, R31.reuse, R30, R31.reuse, 0x5 ;  /* 0x0000001e1f207211 */ /* 0x140fe400078f281f */
[C---:B------:R-:W-:Y:S02]  /*2dd0*/  LOP3.LUT R34, R31.reuse, R27, R26, 0x96, !PT ;  /* 0x0000001b1f227212 */ /* 0x040fe400078e961a */
[----:B------:R-:W-:Y:S02]  /*2de0*/  SHF.L.W.U32.HI R30, R31, 0x1e, R31 ;  /* 0x0000001e1f1e7819 */ /* 0x000fe40000010e1f */
[----:B------:R-:W-:Y:S02]  /*2df0*/  LOP3.LUT R31, R9, R12, R21, 0x96, !PT ;  /* 0x0000000c091f7212 */ /* 0x000fe400078e9615 */
[----:B------:R-:W-:Y:S02]  /*2e00*/  IADD3 R32, PT, PT, R29, R32, R16 ;  /* 0x000000201d207210 */ /* 0x000fe40007ffe010 */
[----:B------:R-:W-:-:S02]  /*2e10*/  LOP3.LUT R33, R28, R17, R20, 0x96, !PT ;  /* 0x000000111c217212 */ /* 0x000fc400078e9614 */
[----:B------:R-:W-:Y:S01]  /*2e20*/  LOP3.LUT R10, R31, R10, RZ, 0x3c, !PT ;  /* 0x0000000a1f0a7212 */ /* 0x000fe200078e3cff */
[----:B------:R-:W-:Y:S01]  /*2e30*/  IMAD.IADD R25, R25, 0x1, R34 ;  /* 0x0000000119197824 */ /* 0x000fe200078e0222 */
[C---:B------:R-:W-:Y:S02]  /*2e40*/  LOP3.LUT R31, R32.reuse, R30, R27, 0x96, !PT ;  /* 0x0000001e201f7212 */ /* 0x040fe400078e961b */
[----:B------:R-:W-:Y:S02]  /*2e50*/  LOP3.LUT R36, R33, R36, RZ, 0x3c, !PT ;  /* 0x0000002421247212 */ /* 0x000fe400078e3cff */
[----:B------:R-:W-:Y:S01]  /*2e60*/  LEA.HI R34, R32, R25, R32, 0x5 ;  /* 0x0000001920227211 */ /* 0x000fe200078f2820 */
[----:B------:R-:W-:Y:S01]  /*2e70*/  IMAD.IADD R26, R26, 0x1, R31 ;  /* 0x000000011a1a7824 */ /* 0x000fe200078e021f */
[----:B------:R-:W-:Y:S02]  /*2e80*/  SHF.L.W.U32.HI R31, R36, 0x1, R36 ;  /* 0x00000001241f7819 */ /* 0x000fe40000010e24 */
[----:B------:R-:W-:-:S02]  /*2e90*/  LOP3.LUT R33, R7, R14, R29, 0x96, !PT ;  /* 0x0000000e07217212 */ /* 0x000fc400078e961d */
[----:B------:R-:W-:Y:S02]  /*2ea0*/  SHF.L.W.U32.HI R25, R32, 0x1e, R32 ;  /* 0x0000001e20197819 */ /* 0x000fe40000010e20 */
[----:B------:R-:W-:Y:S02]  /*2eb0*/  IADD3 R35, PT, PT, R31, R34, R16 ;  /* 0x000000221f237210 */ /* 0x000fe40007ffe010 */
        /* <DEDUP_REMOVED lines=8> */
[----:B------:R-:W-:Y:S02]  /*2f40*/  LOP3.LUT R31, R26, R10, R25, 0x96, !PT ;  /* 0x0000000a1a1f7212 */ /* 0x000fe400078e9619 */
[----:B------:R-:W-:Y:S02]  /*2f50*/  SHF.L.W.U32.HI R27, R28, 0x1, R28 ;  /* 0x000000011c1b7819 */ /* 0x000fe40000010e1c */
[----:B------:R-:W-:Y:S01]  /*2f60*/  LEA.HI R37, R26, R37, R26, 0x5 ;  /* 0x000000251a257211 */ /* 0x000fe200078f281a */
[----:B------:R-:W-:Y:S01]  /*2f70*/  IMAD.IADD R30, R30, 0x1, R31 ;  /* 0x000000011e1e7824 */ /* 0x000fe200078e021f */
[----:B------:R-:W-:-:S02]  /*2f80*/  LOP3.LUT R18, R18, R9, RZ, 0x3c, !PT ;  /* 0x0000000912127212 */ /* 0x000fc400078e3cff */
[----:B------:R-:W-:Y:S02]  /*2f90*/  IADD3 R37, PT, PT, R27, R37, R16 ;  /* 0x000000251b257210 */ /* 0x000fe40007ffe010 */
[----:B------:R-:W-:Y:S02]  /*2fa0*/  SHF.L.W.U32.HI R9, R26, 0x1e, R26 ;  /* 0x0000001e1a097819 */ /* 0x000fe40000010e1a */
[----:B------:R-:W-:Y:S02]  /*2fb0*/  LOP3.LUT R26, R13, R19, R14, 0x96, !PT ;  /* 0x000000130d1a7212 */ /* 0x000fe400078e960e */
[----:B------:R-:W-:Y:S02]  /*2fc0*/  SHF.L.W.U32.HI R14, R18, 0x1, R18 ;  /* 0x00000001120e7819 */ /* 0x000fe40000010e12 */
[C---:B------:R-:W-:Y:S02]  /*2fd0*/  LEA.HI R19, R37.reuse, R30, R37, 0x5 ;  /* 0x0000001e25137211 */ /* 0x040fe400078f2825 */
[----:B------:R-:W-:-:S02]  /*2fe0*/  LOP3.LUT R28, R37, R9, R10, 0x96, !PT ;  /* 0x00000009251c7212 */ /* 0x000fc400078e960a */
[----:B------:R-:W-:Y:S02]  /*2ff0*/  SHF.L.W.U32.HI R18, R37, 0x1e, R37 ;  /* 0x0000001e25127819 */ /* 0x000fe40000010e25 */
[----:B------:R-:W-:Y:S01]  /*3000*/  IADD3 R19, PT, PT, R14, R19, R16 ;  /* 0x000000130e137210 */ /* 0x000fe20007ffe010 */
[----:B------:R-:W-:Y:S01]  /*3010*/  IMAD.IADD R28, R25, 0x1, R28 ;  /* 0x00000001191c7824 */ /* 0x000fe200078e021c */
[----:B------:R-:W-:Y:S02]  /*3020*/  LOP3.LUT R7, R26, R7, RZ, 0x3c, !PT ;  /* 0x000000071a077212 */ /* 0x000fe400078e3cff */
[----:B------:R-:W-:Y:S02]  /*3030*/  LOP3.LUT R25, R19, R18, R9, 0x96, !PT ;  /* 0x0000001213197212 */ /* 0x000fe400078e9609 */
[----:B------:R-:W-:Y:S02]  /*3040*/  SHF.L.W.U32.HI R7, R7, 0x1, R7 ;  /* 0x0000000107077819 */ /* 0x000fe40000010e07 */
[----:B------:R-:W-:Y:S01]  /*3050*/  LEA.HI R28, R19, R28, R19, 0x5 ;  /* 0x0000001c131c7211 */ /* 0x000fe200078f2813 */
[----:B------:R-:W-:-:S03]  /*3060*/  IMAD.IADD R25, R10, 0x1, R25 ;  /* 0x000000010a197824 */ /* 0x000fc600078e0219 */
[----:B------:R-:W-:Y:S02]  /*3070*/  IADD3 R28, PT, PT, R7, R28, R16 ;  /* 0x0000001c071c7210 */ /* 0x000fe40007ffe010 */
[----:B------:R-:W-:Y:S02]  /*3080*/  SHF.L.W.U32.HI R19, R19, 0x1e, R19 ;  /* 0x0000001e13137819 */ /* 0x000fe40000010e13 */
[C---:B------:R-:W-:Y:S02]  /*3090*/  LEA.HI R25, R28.reuse, R25, R28, 0x5 ;  /* 0x000000191c197211 */ /* 0x040fe400078f281c */
[----:B------:R-:W-:Y:S02]  /*30a0*/  LOP3.LUT R20, R15, R20, R27, 0x96, !PT ;  /* 0x000000140f147212 */ /* 0x000fe400078e961b */
[----:B------:R-:W-:Y:S01]  /*30b0*/  LOP3.LUT R10, R28, R19, R18, 0x96, !PT ;  /* 0x000000131c0a7212 */ /* 0x000fe200078e9612 */
[----:B------:R-:W-:Y:S01]  /*30c0*/  IMAD.IADD R25, R16, 0x1, R25 ;  /* 0x0000000110197824 */ /* 0x000fe200078e0219 */
[----:B------:R-:W-:-:S03]  /*30d0*/  LOP3.LUT R20, R20, R11, RZ, 0x3c, !PT ;  /* 0x0000000b14147212 */ /* 0x000fc600078e3cff */
[----:B------:R-:W-:Y:S01]  /*30e0*/  IMAD.IADD R10, R9, 0x1, R10 ;  /* 0x00000001090a7824 */ /* 0x000fe200078e020a */
[----:B------:R-:W-:Y:S02]  /*30f0*/  LEA.HI R9, R20, R25, R20, 0x1 ;  /* 0x0000001914097211 */ /* 0x000fe400078f0814 */
[----:B------:R-:W-:Y:S02]  /*3100*/  LOP3.LUT R14, R17, R21, R14, 0x96, !PT ;  /* 0x00000015110e7212 */ /* 0x000fe400078e960e */
[----:B------:R-:W-:Y:S02]  /*3110*/  SHF.L.W.U32.HI R28, R28, 0x1e, R28 ;  /* 0x0000001e1c1c7819 */ /* 0x000fe40000010e1c */
[C---:B------:R-:W-:Y:S02]  /*3120*/  LEA.HI R11, R9.reuse, R10, R9, 0x5 ;  /* 0x0000000a090b7211 */ /* 0x040fe400078f2809 */
[----:B------:R-:W-:Y:S02]  /*3130*/  LOP3.LUT R14, R14, R13, RZ, 0x3c, !PT ;  /* 0x0000000d0e0e7212 */ /* 0x000fe400078e3cff */
[----:B------:R-:W-:Y:S01]  /*3140*/  LOP3.LUT R13, R9, R28, R19, 0x96, !PT ;  /* 0x0000001c090d7212 */ /* 0x000fe200078e9613 */
[----:B------:R-:W-:-:S04]  /*3150*/  IMAD.IADD R11, R16, 0x1, R11 ;  /* 0x00000001100b7824 */ /* 0x000fc800078e020b */
[----:B------:R-:W-:Y:S01]  /*3160*/  IMAD.IADD R13, R18, 0x1, R13 ;  /* 0x00000001120d7824 */ /* 0x000fe200078e020d */
[----:B------:R-:W-:Y:S02]  /*3170*/  LEA.HI R14, R14, R11, R14, 0x1 ;  /* 0x0000000b0e0e7211 */ /* 0x000fe400078f080e */
[----:B------:R-:W-:Y:S02]  /*3180*/  LOP3.LUT R12, R12, R29, R7, 0x96, !PT ;  /* 0x0000001d0c0c7212 */ /* 0x000fe400078e9607 */
[----:B------:R-:W-:Y:S02]  /*3190*/  LEA.HI R13, R14, R13, R14, 0x5 ;  /* 0x0000000d0e0d7211 */ /* 0x000fe400078f280e */
[----:B------:R-:W-:-:S03]  /*31a0*/  LOP3.LUT R12, R12, R15, RZ, 0x3c, !PT ;  /* 0x0000000f0c0c7212 */ /* 0x000fc600078e3cff */
[----:B------:R-:W-:Y:S02]  /*31b0*/  IMAD.IADD R13, R16, 0x1, R13 ;  /* 0x00000001100d7824 */ /* 0x000fe400078e020d */
[----:B------:R-:W-:-:S03]  /*31c0*/  IMAD.IADD R10, R6, 0x1, R19 ;  /* 0x00000001060a7824 */ /* 0x000fc600078e0213 */
[----:B------:R-:W-:Y:S02]  /*31d0*/  LEA.HI R13, R12, R13, R12, 0x1 ;  /* 0x0000000d0c0d7211 */ /* 0x000fe400078f080c */
[----:B---3--:R-:W-:Y:S01]  /*31e0*/  IADD3 R12, P0, PT, R22, 0x200, RZ ;  /* 0x00000200160c7810 */ /* 0x008fe20007f1e0ff */
[----:B------:R-:W-:Y:S01]  /*31f0*/  IMAD.IADD R7, R5, 0x1, R28 ;  /* 0x0000000105077824 */ /* 0x000fe200078e021c */
[----:B------:R-:W-:Y:S01]  /*3200*/  LEA.HI R6, R9, R4, R9, 0x1e ;  /* 0x0000000409067211 */ /* 0x000fe200078ff009 */
[----:B------:R-:W-:Y:S02]  /*3210*/  IMAD.IADD R4, R2, 0x1, R13 ;  /* 0x0000000102047824 */ /* 0x000fe400078e020d */
[----:B------:R-:W-:Y:S02]  /*3220*/  IMAD.IADD R5, R3, 0x1, R14 ;  /* 0x0000000103057824 */ /* 0x000fe400078e020e */
[----:B------:R-:W-:Y:S01]  /*3230*/  IMAD.X R13, RZ, RZ, R23, P0 ;  /* 0x000000ffff0d7224 */ /* 0x000fe200000e0617 */
[----:B------:R0:W-:Y:S04]  /*3240*/  STL [R1+0x60], R10 ;  /* 0x0000600a01007387 */ /* 0x0001e80000100800 */
[----:B------:R0:W-:Y:S04]  /*3250*/  STL.64 [R1+0x58], R6 ;  /* 0x0000580601007387 */ /* 0x0001e80000100a00 */
[----:B------:R0:W-:Y:S04]  /*3260*/  STL.64 [R1+0x50], R4 ;  /* 0x0000500401007387 */ /* 0x0001e80000100a00 */
[----:B------:R0:W-:Y:S04]  /*3270*/  STL.64 [R1+0x48], R12 ;  /* 0x0000480c01007387 */ /* 0x0001e80000100a00 */
[----:B------:R0:W-:Y:S01]  /*3280*/  STL [R1+0x40], RZ ;  /* 0x000040ff01007387 */ /* 0x0001e20000100800 */
[----:B------:R-:W-:-:S07]  /*3290*/  IMAD.MOV.U32 R2, RZ, RZ, RZ ;  /* 0x000000ffff027224 */ /* 0x000fce00078e00ff */
.L_x_1:
[----:B------:R-:W-:Y:S05]  /*32a0*/  BSYNC.RECONVERGENT B0 ;  /* 0x0000000000007941 */ /* 0x000fea0003800200 */
.L_x_0:
[----:B------:R-:W-:Y:S05]  /*32b0*/  BRA.U UP0, `(.L_x_2) ;  /* 0xffffffcd00d47547 */ /* 0x000fea000b83ffff */
[----:B------:R-:W1:Y:S01]  /*32c0*/  LDCU.64 UR4, c[0x0][0x388] ;  /* 0x00007100ff0477ac */ /* 0x000e620008000a00 */
[----:B------:R-:W-:Y:S01]  /*32d0*/  ISETP.GT.U32.AND P0, PT, R2, 0x37, PT ;  /* 0x000000370200780c */ /* 0x000fe20003f04070 */
[----:B------:R-:W-:Y:S01]  /*32e0*/  IMAD R24, R24, 0x14, RZ ;  /* 0x0000001418187824 */ /* 0x000fe200078e02ff */
[----:B------:R-:W-:Y:S04]  /*32f0*/  BSSY.RECONVERGENT B0, `(.L_x_3) ;  /* 0x00003af000007945 */ /* 0x000fe80003800200 */
[----:B-1----:R-:W-:-:S04]  /*3300*/  IADD3 R22, P1, PT, R24, UR4, RZ ;  /* 0x0000000418167c10 */ /* 0x002fc8000ff3e0ff */
[----:B------:R-:W-:-:S03]  /*3310*/  LEA.HI.X.SX32 R23, R24, UR5, 0x1, P1 ;  /* 0x0000000518177c11 */ /* 0x000fc600088f0eff */
[----:B------:R-:W-:Y:S06]  /*3320*/  @P0 BRA `(.L_x_4) ;  /* 0x0000000400340947 */ /* 0x000fec0003800000 */
[----:B------:R-:W-:Y:S01]  /*3330*/  IMAD.MOV.U32 R0, RZ, RZ, 0x80 ;  /* 0x00000080ff007424 */ /* 0x000fe200078e00ff */
[----:B------:R-:W-:Y:S01]  /*3340*/  ISETP.NE.AND P0, PT, R2, 0x37, PT ;  /* 0x000000370200780c */ /* 0x000fe20003f05270 */
[----:B------:R-:W-:Y:S01]  /*3350*/  IMAD.IADD R3, R1, 0x1, R2 ;  /* 0x0000000101037824 */ /* 0x000fe200078e0202 */
[----:B------:R-:W-:Y:S04]  /*3360*/  BSSY.RECONVERGENT B1, `(.L_x_5) ;  /* 0x0000048000017945 */ /* 0x000fe80003800200 */
[----:B------:R1:W-:Y:S07]  /*3370*/  STL.U8 [R3], R0 ;  /* 0x0000000003007387 */ /* 0x0003ee0000100000 */
[----:B------:R-:W-:Y:S05]  /*3380*/  @!P0 BRA `(.L_x_6) ;  /* 0x0000000400148947 */ /* 0x000fea0003800000 */
[C---:B------:R-:W-:Y:S01]  /*3390*/  ISETP.GT.U32.AND P1, PT, R2.reuse, 0x27, PT ;  /* 0x000000270200780c */ /* 0x040fe20003f24070 */
[----:B------:R-:W-:Y:S01]  /*33a0*/  BSSY.RECONVERGENT B2, `(.L_x_7) ;  /* 0x0000020000027945 */ /* 0x000fe20003800200 */
[----:B0-----:R-:W-:-:S04]  /*33b0*/  IADD3 R4, PT, PT, -R2, 0x37, RZ ;  /* 0x0000003702047810 */ /* 0x001fc80007ffe1ff */
[----:B------:R-:W-:-:S04]  /*33c0*/  LOP3.LUT R5, R4, 0xf, RZ, 0xc0, !PT ;  /* 0x0000000f04057812 */ /* 0x000fc800078ec0ff */
[----:B------:R-:W-:-:S03]  /*33d0*/  ISETP.NE.AND P0, PT, R5, RZ, PT ;  /* 0x000000ff0500720c */ /* 0x000fc60003f05270 */
[----:B------:R-:W-:Y:S10]  /*33e0*/  @P1 BRA `(.L_x_8) ;  /* 0x00000000006c1947 */ /* 0x000ff40003800000 */
[----:B-1----:R-:W-:Y:S01]  /*33f0*/  LOP3.LUT R0, R4, 0xffff, RZ, 0xc0, !PT ;  /* 0x0000ffff04007812 */ /* 0x002fe200078ec0ff */
[----:B------:R-:W-:-:S03]  /*3400*/  VIADD R3, R3, 0x8 ;  /* 0x0000000803037836 */ /* 0x000fc60000000000 */
[----:B------:R-:W-:-:S05]  /*3410*/  SHF.R.U32.HI R0, RZ, 0x4, R0 ;  /* 0x00000004ff007819 */ /* 0x000fca0000011600 */
[----:B------:R-:W-:-:S05]  /*3420*/  IMAD.SHL.U32 R0, R0, 0x10, RZ ;  /* 0x0000001000007824 */ /* 0x000fca00078e00ff */
[----:B------:R-:W-:-:S05]  /*3430*/  LOP3.LUT R0, R0, 0x30, RZ, 0xe2, !PT ;  /* 0x0000003000007812 */ /* 0x000fca00078ee2ff */
[----:B------:R-:W-:-:S07]  /*3440*/  IMAD.MOV R0, RZ, RZ, -R0 ;  /* 0x000000ffff007224 */ /* 0x000fce00078e0a00 */
.L_x_9:
[----:B------:R-:W-:Y:S01]  /*3450*/  VIADD R0, R0, 0x10 ;  /* 0x0000001000007836 */ /* 0x000fe20000000000 */
[----:B------:R-:W-:Y:S01]  /*3460*/  STL.U8 [R3+-0x7], RZ ;  /* 0xfffff9ff03007387 */ /* 0x000fe20000100000 */
[----:B------:R-:W-:-:S03]  /*3470*/  VIADD R2, R2, 0x10 ;  /* 0x0000001002027836 */ /* 0x000fc60000000000 */
[----:B------:R-:W-:Y:S01]  /*3480*/  ISETP.NE.AND P1, PT, R0, RZ, PT ;  /* 0x000000ff0000720c */ /* 0x000fe20003f25270 */
[----:B------:R-:W-:Y:S04]  /*3490*/  STL.U8 [R3+-0x6], RZ ;  /* 0xfffffaff03007387 */ /* 0x000fe80000100000 */
[----:B------:R-:W-:Y:S04]  /*34a0*/  STL.U8 [R3+-0x5], RZ ;  /* 0xfffffbff03007387 */ /* 0x000fe80000100000 */
[----:B------:R-:W-:Y:S04]  /*34b0*/  STL.U8 [R3+-0x4], RZ ;  /* 0xfffffcff03007387 */ /* 0x000fe80000100000 */
[----:B------:R-:W-:Y:S04]  /*34c0*/  STL.U8 [R3+-0x3], RZ ;  /* 0xfffffdff03007387 */ /* 0x000fe80000100000 */
[----:B------:R-:W-:Y:S04]  /*34d0*/  STL.U8 [R3+-0x2], RZ ;  /* 0xfffffeff03007387 */ /* 0x000fe80000100000 */
[----:B------:R-:W-:Y:S04]  /*34e0*/  STL.U8 [R3+-0x1], RZ ;  /* 0xffffffff03007387 */ /* 0x000fe80000100000 */
[----:B------:R-:W-:Y:S04]  /*34f0*/  STL.U8 [R3], RZ ;  /* 0x000000ff03007387 */ /* 0x000fe80000100000 */
[----:B------:R-:W-:Y:S04]  /*3500*/  STL.U8 [R3+0x1], RZ ;  /* 0x000001ff03007387 */ /* 0x000fe80000100000 */
[----:B------:R-:W-:Y:S04]  /*3510*/  STL.U8 [R3+0x2], RZ ;  /* 0x000002ff03007387 */ /* 0x000fe80000100000 */
[----:B------:R-:W-:Y:S04]  /*3520*/  STL.U8 [R3+0x3], RZ ;  /* 0x000003ff03007387 */ /* 0x000fe80000100000 */
[----:B------:R-:W-:Y:S04]  /*3530*/  STL.U8 [R3+0x4], RZ ;  /* 0x000004ff03007387 */ /* 0x000fe80000100000 */
[----:B------:R-:W-:Y:S04]  /*3540*/  STL.U8 [R3+0x5], RZ ;  /* 0x000005ff03007387 */ /* 0x000fe80000100000 */
[----:B------:R-:W-:Y:S04]  /*3550*/  STL.U8 [R3+0x6], RZ ;  /* 0x000006ff03007387 */ /* 0x000fe80000100000 */
[----:B------:R-:W-:Y:S04]  /*3560*/  STL.U8 [R3+0x7], RZ ;  /* 0x000007ff03007387 */ /* 0x000fe80000100000 */
[----:B------:R0:W-:Y:S02]  /*3570*/  STL.U8 [R3+0x8], RZ ;  /* 0x000008ff03007387 */ /* 0x0001e40000100000 */
[----:B0-----:R-:W-:Y:S01]  /*3580*/  VIADD R3, R3, 0x10 ;  /* 0x0000001003037836 */ /* 0x001fe20000000000 */
[----:B------:R-:W-:Y:S06]  /*3590*/  @P1 BRA `(.L_x_9) ;  /* 0xfffffffc00ac1947 */ /* 0x000fec000383ffff */
.L_x_8:
[----:B------:R-:W-:Y:S05]  /*35a0*/  BSYNC.RECONVERGENT B2 ;  /* 0x0000000000027941 */ /* 0x000fea0003800200 */
.L_x_7:
[----:B------:R-:W-:Y:S05]  /*35b0*/  @!P0 BRA `(.L_x_6) ;  /* 0x0000000000888947 */ /* 0x000fea0003800000 */
[----:B------:R-:W-:Y:S01]  /*35c0*/  ISETP.GE.U32.AND P0, PT, R5, 0x8, PT ;  /* 0x000000080500780c */ /* 0x000fe20003f06070 */
[----:B------:R-:W-:Y:S01]  /*35d0*/  BSSY.RECONVERGENT B2, `(.L_x_10) ;  /* 0x000000e000027945 */ /* 0x000fe20003800200 */
[----:B-1----:R-:W-:-:S04]  /*35e0*/  LOP3.LUT R3, R4, 0x7, RZ, 0xc0, !PT ;  /* 0x0000000704037812 */ /* 0x002fc800078ec0ff */
[----:B------:R-:W-:-:S07]  /*35f0*/  ISETP.NE.AND P1, PT, R3, RZ, PT ;  /* 0x000000ff0300720c */ /* 0x000fce0003f25270 */
[----:B------:R-:W-:Y:S06]  /*3600*/  @!P0 BRA `(.L_x_11) ;  /* 0x0000000000288947 */ /* 0x000fec0003800000 */
[----:B------:R-:W-:Y:S02]  /*3610*/  IMAD.IADD R0, R1, 0x1, R2 ;  /* 0x0000000101007824 */ /* 0x000fe400078e0202 */
[----:B------:R-:W-:-:S03]  /*3620*/  VIADD R2, R2, 0x8 ;  /* 0x0000000802027836 */ /* 0x000fc60000000000 */
[----:B------:R0:W-:Y:S04]  /*3630*/  STL.U8 [R0+0x1], RZ ;  /* 0x000001ff00007387 */ /* 0x0001e80000100000 */
[----:B------:R0:W-:Y:S04]  /*3640*/  STL.U8 [R0+0x2], RZ ;  /* 0x000002ff00007387 */ /* 0x0001e80000100000 */
[----:B------:R0:W-:Y:S04]  /*3650*/  STL.U8 [R0+0x3], RZ ;  /* 0x000003ff00007387 */ /* 0x0001e80000100000 */
[----:B------:R0:W-:Y:S04]  /*3660*/  STL.U8 [R0+0x4], RZ ;  /* 0x000004ff00007387 */ /* 0x0001e80000100000 */
[----:B------:R0:W-:Y:S04]  /*3670*/  STL.U8 [R0+0x5], RZ ;  /* 0x000005ff00007387 */ /* 0x0001e80000100000 */
[----:B------:R0:W-:Y:S04]  /*3680*/  STL.U8 [R0+0x6], RZ ;  /* 0x000006ff00007387 */ /* 0x0001e80000100000 */
[----:B------:R0:W-:Y:S04]  /*3690*/  STL.U8 [R0+0x7], RZ ;  /* 0x000007ff00007387 */ /* 0x0001e80000100000 */
[----:B------:R0:W-:Y:S02]  /*36a0*/  STL.U8 [R0+0x8], RZ ;  /* 0x000008ff00007387 */ /* 0x0001e40000100000 */
.L_x_11:
[----:B------:R-:W-:Y:S05]  /*36b0*/  BSYNC.RECONVERGENT B2 ;  /* 0x0000000000027941 */ /* 0x000fea0003800200 */
.L_x_10:
[----:B------:R-:W-:Y:S05]  /*36c0*/  @!P1 BRA `(.L_x_6) ;  /* 0x0000000000449947 */ /* 0x000fea0003800000 */
[----:B------:R-:W-:Y:S02]  /*36d0*/  ISETP.GE.U32.AND P0, PT, R3, 0x4, PT ;  /* 0x000000040300780c */ /* 0x000fe40003f06070 */
[----:B0-----:R-:W-:-:S04]  /*36e0*/  LOP3.LUT R0, R4, 0x3, RZ, 0xc0, !PT ;  /* 0x0000000304007812 */ /* 0x001fc800078ec0ff */
[----:B------:R-:W-:-:S07]  /*36f0*/  ISETP.NE.AND P1, PT, R0, RZ, PT ;  /* 0x000000ff0000720c */ /* 0x000fce0003f25270 */
[----:B------:R-:W-:Y:S02]  /*3700*/  @P0 IMAD.IADD R3, R1, 0x1, R2 ;  /* 0x0000000101030824 */ /* 0x000fe400078e0202 */
[----:B------:R-:W-:-:S03]  /*3710*/  @P0 VIADD R2, R2, 0x4 ;  /* 0x0000000402020836 */ /* 0x000fc60000000000 */
[----:B------:R2:W-:Y:S04]  /*3720*/  @P0 STL.U8 [R3+0x1], RZ ;  /* 0x000001ff03000387 */ /* 0x0005e80000100000 */
[----:B------:R2:W-:Y:S04]  /*3730*/  @P0 STL.U8 [R3+0x2], RZ ;  /* 0x000002ff03000387 */ /* 0x0005e80000100000 */
[----:B------:R2:W-:Y:S04]  /*3740*/  @P0 STL.U8 [R3+0x3], RZ ;  /* 0x000003ff03000387 */ /* 0x0005e80000100000 */
[----:B------:R2:W-:Y:S01]  /*3750*/  @P0 STL.U8 [R3+0x4], RZ ;  /* 0x000004ff03000387 */ /* 0x0005e20000100000 */
[----:B------:R-:W-:Y:S05]  /*3760*/  @!P1 BRA `(.L_x_6) ;  /* 0x00000000001c9947 */ /* 0x000fea0003800000 */
[----:B------:R-:W-:Y:S01]  /*3770*/  IADD3 R2, PT, PT, R2, 0x1, R1 ;  /* 0x0000000102027810 */ /* 0x000fe20007ffe001 */
[----:B------:R-:W-:-:S07]  /*3780*/  IMAD.MOV R0, RZ, RZ, -R0 ;  /* 0x000000ffff007224 */ /* 0x000fce00078e0a00 */
.L_x_12:
[----:B------:R-:W-:Y:S01]  /*3790*/  VIADD R0, R0, 0x1 ;  /* 0x0000000100007836 */ /* 0x000fe20000000000 */
[----:B------:R0:W-:Y:S04]  /*37a0*/  STL.U8 [R2], RZ ;  /* 0x000000ff02007387 */ /* 0x0001e80000100000 */
[----:B------:R-:W-:Y:S01]  /*37b0*/  ISETP.NE.AND P0, PT, R0, RZ, PT ;  /* 0x000000ff0000720c */ /* 0x000fe20003f05270 */
[----:B0-----:R-:W-:-:S12]  /*37c0*/  VIADD R2, R2, 0x1 ;  /* 0x0000000102027836 */ /* 0x001fd80000000000 */
[----:B------:R-:W-:Y:S05]  /*37d0*/  @P0 BRA `(.L_x_12) ;  /* 0xfffffffc00ec0947 */ /* 0x000fea000383ffff */
.L_x_6:
[----:B------:R-:W-:Y:S05]  /*37e0*/  BSYNC.RECONVERGENT B1 ;  /* 0x0000000000017941 */ /* 0x000fea0003800200 */
.L_x_5:
[----:B------:R-:W-:Y:S05]  /*37f0*/  BRA `(.L_x_13) ;  /* 0x0000003400787947 */ /* 0x000fea0003800000 */
.L_x_4:
[----:B0-----:R-:W-:Y:S01]  /*3800*/  IMAD.MOV.U32 R4, RZ, RZ, 0x80 ;  /* 0x00000080ff047424 */ /* 0x001fe200078e00ff */
[----:B------:R-:W-:Y:S01]  /*3810*/  BSSY.RECONVERGENT B1, `(.L_x_14) ;  /* 0x0000068000017945 */ /* 0x000fe20003800200 */
[----:B------:R-:W-:Y:S02]  /*3820*/  IMAD.IADD R3, R1, 0x1, R2 ;  /* 0x0000000101037824 */ /* 0x000fe400078e0202 */
[----:B------:R-:W-:-:S03]  /*3830*/  VIADD R0, R2, 0x1 ;  /* 0x0000000102007836 */ /* 0x000fc60000000000 */
[----:B------:R0:W-:Y:S02]  /*3840*/  STL.U8 [R3], R4 ;  /* 0x0000000403007387 */ /* 0x0001e40000100000 */
[----:B------:R-:W-:-:S13]  /*3850*/  ISETP.GT.U32.AND P0, PT, R0, 0x3f, PT ;  /* 0x0000003f0000780c */ /* 0x000fda0003f04070 */
[----:B0-----:R-:W-:Y:S05]  /*3860*/  @P0 BRA `(.L_x_15) ;  /* 0x0000000400880947 */ /* 0x001fea0003800000 */
[C---:B------:R-:W-:Y:S01]  /*3870*/  VIADD R3, R2.reuse, 0xffffffd0 ;  /* 0xffffffd002037836 */ /* 0x040fe20000000000 */
[----:B------:R-:W-:Y:S01]  /*3880*/  IADD3 R12, PT, PT, -R2, 0x3f, RZ ;  /* 0x0000003f020c7810 */ /* 0x000fe20007ffe1ff */
[----:B------:R-:W-:Y:S03]  /*3890*/  BSSY.RECONVERGENT B2, `(.L_x_16) ;  /* 0x000002e000027945 */ /* 0x000fe60003800200 */
[----:B------:R-:W-:Y:S02]  /*38a0*/  ISETP.GE.U32.AND P0, PT, R3, 0xf, PT ;  /* 0x0000000f0300780c */ /* 0x000fe40003f06070 */
[----:B------:R-:W-:-:S11]  /*38b0*/  LOP3.LUT R13, R12, 0xf, RZ, 0xc0, !PT ;  /* 0x0000000f0c0d7812 */ /* 0x000fd600078ec0ff */
[----:B------:R-:W-:Y:S05]  /*38c0*/  @!P0 BRA `(.L_x_17) ;  /* 0x0000000000a88947 */ /* 0x000fea0003800000 */
[----:B------:R-:W-:Y:S01]  /*38d0*/  LOP3.LUT R3, R12, 0xfffffff0, RZ, 0xc0, !PT ;  /* 0xfffffff00c037812 */ /* 0x000fe200078ec0ff */
[----:B------:R-:W-:Y:S01]  /*38e0*/  BSSY.RECONVERGENT B3, `(.L_x_18) ;  /* 0x0000027000037945 */ /* 0x000fe20003800200 */
[----:B------:R-:W-:-:S03]  /*38f0*/  VIADD R0, R2, 0x8 ;  /* 0x0000000802007836 */ /* 0x000fc60000000000 */
[----:B------:R-:W-:-:S07]  /*3900*/  IMAD.MOV R3, RZ, RZ, -R3 ;  /* 0x000000ffff037224 */ /* 0x000fce00078e0a03 */
.L_x_19:
[C-C-:B-1----:R-:W-:Y:S01]  /*3910*/  IADD3 R9, PT, PT, R1.reuse, -0x7, R0.reuse ;  /* 0xfffffff901097810 */ /* 0x142fe20007ffe000 */
[C-C-:B------:R-:W-:Y:S01]  /*3920*/  IMAD.IADD R11, R1.reuse, 0x1, R0.reuse ;  /* 0x00000001010b7824 */ /* 0x140fe200078e0200 */
[--C-:B------:R-:W-:Y:S01]  /*3930*/  IADD3 R8, PT, PT, R1, -0x6, R0.reuse ;  /* 0xfffffffa01087810 */ /* 0x100fe20007ffe000 */
[----:B------:R-:W-:Y:S01]  /*3940*/  VIADD R3, R3, 0x10 ;  /* 0x0000001003037836 */ /* 0x000fe20000000000 */
[C-C-:B------:R-:W-:Y:S01]  /*3950*/  IADD3 R7, PT, PT, R1.reuse, -0x5, R0.reuse ;  /* 0xfffffffb01077810 */ /* 0x140fe20007ffe000 */
[----:B------:R0:W-:Y:S01]  /*3960*/  STL.U8 [R9], RZ ;  /* 0x000000ff09007387 */ /* 0x0001e20000100000 */
[C-C-:B------:R-:W-:Y:S02]  /*3970*/  IADD3 R6, PT, PT, R1.reuse, -0x4, R0.reuse ;  /* 0xfffffffc01067810 */ /* 0x140fe40007ffe000 */
[C-C-:B------:R-:W-:Y:S01]  /*3980*/  IADD3 R5, PT, PT, R1.reuse, -0x3, R0.reuse ;  /* 0xfffffffd01057810 */ /* 0x140fe20007ffe000 */
[----:B------:R1:W-:Y:S01]  /*3990*/  STL.U8 [R8], RZ ;  /* 0x000000ff08007387 */ /* 0x0003e20000100000 */
[----:B------:R-:W-:-:S02]  /*39a0*/  IADD3 R4, PT, PT, R1, -0x2, R0 ;  /* 0xfffffffe01047810 */ /* 0x000fc40007ffe000 */
[C-C-:B------:R-:W-:Y:S01]  /*39b0*/  IADD3 R2, PT, PT, R1.reuse, -0x1, R0.reuse ;  /* 0xffffffff01027810 */ /* 0x140fe20007ffe000 */
[----:B------:R2:W-:Y:S01]  /*39c0*/  STL.U8 [R7], RZ ;  /* 0x000000ff07007387 */ /* 0x0005e20000100000 */
[C-C-:B------:R-:W-:Y:S02]  /*39d0*/  IADD3 R10, PT, PT, R1.reuse, 0x1, R0.reuse ;  /* 0x00000001010a7810 */ /* 0x140fe40007ffe000 */
[C-C-:B0-----:R-:W-:Y:S01]  /*39e0*/  IADD3 R9, PT, PT, R1.reuse, 0x2, R0.reuse ;  /* 0x0000000201097810 */ /* 0x141fe20007ffe000 */
[----:B------:R0:W-:Y:S01]  /*39f0*/  STL.U8 [R6], RZ ;  /* 0x000000ff06007387 */ /* 0x0001e20000100000 */
[--C-:B-1----:R-:W-:Y:S02]  /*3a00*/  IADD3 R8, PT, PT, R1, 0x3, R0.reuse ;  /* 0x0000000301087810 */ /* 0x102fe40007ffe000 */
[----:B------:R-:W-:Y:S01]  /*3a10*/  ISETP.NE.AND P0, PT, R3, RZ, PT ;  /* 0x000000ff0300720c */ /* 0x000fe20003f05270 */
[----:B------:R1:W-:Y:S01]  /*3a20*/  STL.U8 [R5], RZ ;  /* 0x000000ff05007387 */ /* 0x0003e20000100000 */
[----:B--2---:R-:W-:-:S03]  /*3a30*/  IADD3 R7, PT, PT, R1, 0x4, R0 ;  /* 0x0000000401077810 */ /* 0x004fc60007ffe000 */
[----:B------:R2:W-:Y:S01]  /*3a40*/  STL.U8 [R4], RZ ;  /* 0x000000ff04007387 */ /* 0x0005e20000100000 */
[----:B0-----:R-:W-:-:S03]  /*3a50*/  IADD3 R6, PT, PT, R1, 0x5, R0 ;  /* 0x0000000501067810 */ /* 0x001fc60007ffe000 */
[----:B------:R0:W-:Y:S01]  /*3a60*/  STL.U8 [R2], RZ ;  /* 0x000000ff02007387 */ /* 0x0001e20000100000 */
[----:B-1----:R-:W-:-:S03]  /*3a70*/  IADD3 R5, PT, PT, R1, 0x6, R0 ;  /* 0x0000000601057810 */ /* 0x002fc60007ffe000 */
[----:B------:R1:W-:Y:S01]  /*3a80*/  STL.U8 [R11], RZ ;  /* 0x000000ff0b007387 */ /* 0x0003e20000100000 */
[----:B--2---:R-:W-:-:S03]  /*3a90*/  IADD3 R4, PT, PT, R1, 0x7, R0 ;  /* 0x0000000701047810 */ /* 0x004fc60007ffe000 */
[----:B------:R1:W-:Y:S01]  /*3aa0*/  STL.U8 [R10], RZ ;  /* 0x000000ff0a007387 */ /* 0x0003e20000100000 */
[----:B0-----:R-:W-:Y:S01]  /*3ab0*/  IADD3 R2, PT, PT, R1, 0x8, R0 ;  /* 0x0000000801027810 */ /* 0x001fe20007ffe000 */
[----:B------:R-:W-:Y:S02]  /*3ac0*/  VIADD R0, R0, 0x10 ;  /* 0x0000001000007836 */ /* 0x000fe40000000000 */
[----:B------:R1:W-:Y:S04]  /*3ad0*/  STL.U8 [R9], RZ ;  /* 0x000000ff09007387 */ /* 0x0003e80000100000 */
[----:B------:R1:W-:Y:S04]  /*3ae0*/  STL.U8 [R8], RZ ;  /* 0x000000ff08007387 */ /* 0x0003e80000100000 */
[----:B------:R1:W-:Y:S04]  /*3af0*/  STL.U8 [R7], RZ ;  /* 0x000000ff07007387 */ /* 0x0003e80000100000 */
[----:B------:R1:W-:Y:S04]  /*3b00*/  STL.U8 [R6], RZ ;  /* 0x000000ff06007387 */ /* 0x0003e80000100000 */
[----:B------:R1:W-:Y:S04]  /*3b10*/  STL.U8 [R5], RZ ;  /* 0x000000ff05007387 */ /* 0x0003e80000100000 */
[----:B------:R1:W-:Y:S04]  /*3b20*/  STL.U8 [R4], RZ ;  /* 0x000000ff04007387 */ /* 0x0003e80000100000 */
[----:B------:R1:W-:Y:S01]  /*3b30*/  STL.U8 [R2], RZ ;  /* 0x000000ff02007387 */ /* 0x0003e20000100000 */
[----:B------:R-:W-:Y:S05]  /*3b40*/  @P0 BRA `(.L_x_19) ;  /* 0xfffffffc00700947 */ /* 0x000fea000383ffff */
[----:B------:R-:W-:Y:S05]  /*3b50*/  BSYNC.RECONVERGENT B3 ;  /* 0x0000000000037941 */ /* 0x000fea0003800200 */
.L_x_18:
[----:B------:R-:W-:-:S07]  /*3b60*/  VIADD R0, R0, 0xfffffff9 ;  /* 0xfffffff900007836 */ /* 0x000fce0000000000 */
.L_x_17:
[----:B------:R-:W-:Y:S05]  /*3b70*/  BSYNC.RECONVERGENT B2 ;  /* 0x0000000000027941 */ /* 0x000fea0003800200 */
.L_x_16:
[----:B------:R-:W-:-:S13]  /*3b80*/  ISETP.NE.AND P0, PT, R13, RZ, PT ;  /* 0x000000ff0d00720c */ /* 0x000fda0003f05270 */
[----:B------:R-:W-:Y:S05]  /*3b90*/  @!P0 BRA `(.L_x_15) ;  /* 0x0000000000bc8947 */ /* 0x000fea0003800000 */
[----:B------:R-:W-:Y:S01]  /*3ba0*/  ISETP.GE.U32.AND P0, PT, R13, 0x8, PT ;  /* 0x000000080d00780c */ /* 0x000fe20003f06070 */
[----:B------:R-:W-:Y:S01]  /*3bb0*/  BSSY.RECONVERGENT B2, `(.L_x_20) ;  /* 0x0000015000027945 */ /* 0x000fe20003800200 */
[----:B-1----:R-:W-:-:S04]  /*3bc0*/  LOP3.LUT R10, R12, 0x7, RZ, 0xc0, !PT ;  /* 0x000000070c0a7812 */ /* 0x002fc800078ec0ff */
[----:B------:R-:W-:-:S07]  /*3bd0*/  ISETP.NE.AND P1, PT, R10, RZ, PT ;  /* 0x000000ff0a00720c */ /* 0x000fce0003f25270 */
[----:B------:R-:W-:Y:S06]  /*3be0*/  @!P0 BRA `(.L_x_21) ;  /* 0x0000000000448947 */ /* 0x000fec0003800000 */
[C-C-:B------:R-:W-:Y:S01]  /*3bf0*/  IMAD.IADD R9, R1.reuse, 0x1, R0.reuse ;  /* 0x0000000101097824 */ /* 0x140fe200078e0200 */
[C-C-:B------:R-:W-:Y:S02]  /*3c00*/  IADD3 R8, PT, PT, R1.reuse, 0x1, R0.reuse ;  /* 0x0000000101087810 */ /* 0x140fe40007ffe000 */
[C-C-:B------:R-:W-:Y:S02]  /*3c10*/  IADD3 R7, PT, PT, R1.reuse, 0x2, R0.reuse ;  /* 0x0000000201077810 */ /* 0x140fe40007ffe000 */
[C-C-:B------:R-:W-:Y:S01]  /*3c20*/  IADD3 R6, PT, PT, R1.reuse, 0x3, R0.reuse ;  /* 0x0000000301067810 */ /* 0x140fe20007ffe000 */
[----:B------:R0:W-:Y:S01]  /*3c30*/  STL.U8 [R9], RZ ;  /* 0x000000ff09007387 */ /* 0x0001e20000100000 */
[C-C-:B------:R-:W-:Y:S02]  /*3c40*/  IADD3 R5, PT, PT, R1.reuse, 0x4, R0.reuse ;  /* 0x0000000401057810 */ /* 0x140fe40007ffe000 */
[C-C-:B------:R-:W-:Y:S01]  /*3c50*/  IADD3 R4, PT, PT, R1.reuse, 0x5, R0.reuse ;  /* 0x0000000501047810 */ /* 0x140fe20007ffe000 */
[----:B------:R0:W-:Y:S01]  /*3c60*/  STL.U8 [R8], RZ ;  /* 0x000000ff08007387 */ /* 0x0001e20000100000 */
[----:B------:R-:W-:-:S02]  /*3c70*/  IADD3 R3, PT, PT, R1, 0x6, R0 ;  /* 0x0000000601037810 */ /* 0x000fc40007ffe000 */
[----:B------:R-:W-:Y:S01]  /*3c80*/  IADD3 R2, PT, PT, R1, 0x7, R0 ;  /* 0x0000000701027810 */ /* 0x000fe20007ffe000 */
[----:B------:R0:W-:Y:S01]  /*3c90*/  STL.U8 [R7], RZ ;  /* 0x000000ff07007387 */ /* 0x0001e20000100000 */
[----:B------:R-:W-:-:S03]  /*3ca0*/  VIADD R0, R0, 0x8 ;  /* 0x0000000800007836 */ /* 0x000fc60000000000 */
[----:B------:R0:W-:Y:S04]  /*3cb0*/  STL.U8 [R6], RZ ;  /* 0x000000ff06007387 */ /* 0x0001e80000100000 */
[----:B------:R0:W-:Y:S04]  /*3cc0*/  STL.U8 [R5], RZ ;  /* 0x000000ff05007387 */ /* 0x0001e80000100000 */
[----:B------:R0:W-:Y:S04]  /*3cd0*/  STL.U8 [R4], RZ ;  /* 0x000000ff04007387 */ /* 0x0001e80000100000 */
[----:B------:R0:W-:Y:S04]  /*3ce0*/  STL.U8 [R3], RZ ;  /* 0x000000ff03007387 */ /* 0x0001e80000100000 */
[----:B------:R0:W-:Y:S02]  /*3cf0*/  STL.U8 [R2], RZ ;  /* 0x000000ff02007387 */ /* 0x0001e40000100000 */
.L_x_21:
[----:B------:R-:W-:Y:S05]  /*3d00*/  BSYNC.RECONVERGENT B2 ;  /* 0x0000000000027941 */ /* 0x000fea0003800200 */
.L_x_20:
[----:B------:R-:W-:Y:S05]  /*3d10*/  @!P1 BRA `(.L_x_15) ;  /* 0x00000000005c9947 */ /* 0x000fea0003800000 */
[----:B------:R-:W-:Y:S01]  /*3d20*/  ISETP.GE.U32.AND P0, PT, R10, 0x4, PT ;  /* 0x000000040a00780c */ /* 0x000fe20003f06070 */
[----:B------:R-:W-:Y:S01]  /*3d30*/  BSSY.RECONVERGENT B2, `(.L_x_22) ;  /* 0x000000d000027945 */ /* 0x000fe20003800200 */
[----:B0-----:R-:W-:-:S04]  /*3d40*/  LOP3.LUT R2, R12, 0x3, RZ, 0xc0, !PT ;  /* 0x000000030c027812 */ /* 0x001fc800078ec0ff */
[----:B------:R-:W-:-:S07]  /*3d50*/  ISETP.NE.AND P1, PT, R2, RZ, PT ;  /* 0x000000ff0200720c */ /* 0x000fce0003f25270 */
[----:B------:R-:W-:Y:S06]  /*3d60*/  @!P0 BRA `(.L_x_23) ;  /* 0x0000000000248947 */ /* 0x000fec0003800000 */
[C-C-:B------:R-:W-:Y:S01]  /*3d70*/  IMAD.IADD R3, R1.reuse, 0x1, R0.reuse ;  /* 0x0000000101037824 */ /* 0x140fe200078e0200 */
[C-C-:B------:R-:W-:Y:S02]  /*3d80*/  IADD3 R4, PT, PT, R1.reuse, 0x1, R0.reuse ;  /* 0x0000000101047810 */ /* 0x140fe40007ffe000 */
[C-C-:B------:R-:W-:Y:S02]  /*3d90*/  IADD3 R5, PT, PT, R1.reuse, 0x2, R0.reuse ;  /* 0x0000000201057810 */ /* 0x140fe40007ffe000 */
[----:B------:R-:W-:Y:S01]  /*3da0*/  IADD3 R6, PT, PT, R1, 0x3, R0 ;  /* 0x0000000301067810 */ /* 0x000fe20007ffe000 */
[----:B------:R0:W-:Y:S01]  /*3db0*/  STL.U8 [R3], RZ ;  /* 0x000000ff03007387 */ /* 0x0001e20000100000 */
[----:B------:R-:W-:-:S03]  /*3dc0*/  VIADD R0, R0, 0x4 ;  /* 0x0000000400007836 */ /* 0x000fc60000000000 */
[----:B------:R0:W-:Y:S04]  /*3dd0*/  STL.U8 [R4], RZ ;  /* 0x000000ff04007387 */ /* 0x0001e80000100000 */
[----:B------:R0:W-:Y:S04]  /*3de0*/  STL.U8 [R5], RZ ;  /* 0x000000ff05007387 */ /* 0x0001e80000100000 */
[----:B------:R0:W-:Y:S02]  /*3df0*/  STL.U8 [R6], RZ ;  /* 0x000000ff06007387 */ /* 0x0001e40000100000 */
.L_x_23:
[----:B------:R-:W-:Y:S05]  /*3e00*/  BSYNC.RECONVERGENT B2 ;  /* 0x0000000000027941 */ /* 0x000fea0003800200 */
.L_x_22:
[----:B------:R-:W-:Y:S05]  /*3e10*/  @!P1 BRA `(.L_x_15) ;  /* 0x00000000001c9947 */ /* 0x000fea0003800000 */
[----:B------:R-:W-:-:S07]  /*3e20*/  IMAD.MOV R2, RZ, RZ, -R2 ;  /* 0x000000ffff027224 */ /* 0x000fce00078e0a02 */
.L_x_24:
[----:B0-----:R-:W-:Y:S02]  /*3e30*/  IMAD.IADD R3, R1, 0x1, R0 ;  /* 0x0000000101037824 */ /* 0x001fe400078e0200 */
[----:B------:R-:W-:Y:S02]  /*3e40*/  VIADD R2, R2, 0x1 ;  /* 0x0000000102027836 */ /* 0x000fe40000000000 */
[----:B------:R-:W-:Y:S01]  /*3e50*/  VIADD R0, R0, 0x1 ;  /* 0x0000000100007836 */ /* 0x000fe20000000000 */
[----:B------:R2:W-:Y:S02]  /*3e60*/  STL.U8 [R3], RZ ;  /* 0x000000ff03007387 */ /* 0x0005e40000100000 */
[----:B------:R-:W-:-:S13]  /*3e70*/  ISETP.NE.AND P0, PT, R2, RZ, PT ;  /* 0x000000ff0200720c */ /* 0x000fda0003f05270 */
[----:B--2---:R-:W-:Y:S05]  /*3e80*/  @P0 BRA `(.L_x_24) ;  /* 0xfffffffc00e80947 */ /* 0x004fea000383ffff */
.L_x_15:
[----:B------:R-:W-:Y:S05]  /*3e90*/  BSYNC.RECONVERGENT B1 ;  /* 0x0000000000017941 */ /* 0x000fea0003800200 */
.L_x_14:
[----:B------:R-:W2:Y:S04]  /*3ea0*/  LDL.64 R26, [R1] ;  /* 0x00000000011a7983 */ /* 0x000ea80000100a00 */
[----:B------:R-:W3:Y:S04]  /*3eb0*/  LDL.64 R18, [R1+0x8] ;  /* 0x0000080001127983 */ /* 0x000ee80000100a00 */
[----:B------:R-:W4:Y:S04]  /*3ec0*/  LDL.64 R20, [R1+0x10] ;  /* 0x0000100001147983 */ /* 0x000f280000100a00 */
[----:B01----:R-:W5:Y:S04]  /*3ed0*/  LDL.64 R8, [R1+0x18] ;  /* 0x0000180001087983 */ /* 0x003f680000100a00 */
        /* <DEDUP_REMOVED lines=9> */
[----:B---3--:R-:W-:Y:S01]  /*3f70*/  PRMT R30, R18, 0x7771, RZ ;  /* 0x00007771121e7816 */ /* 0x008fe200000000ff */
[----:B------:R-:W-:Y:S01]  /*3f80*/  IMAD.U32 R25, R24, 0x10000, RZ ;  /* 0x0001000018197824 */ /* 0x000fe200078e00ff */
[----:B------:R-:W-:Y:S01]  /*3f90*/  PRMT R24, R27, 0x7770, RZ ;  /* 0x000077701b187816 */ /* 0x000fe200000000ff */
[----:B------:R-:W-:Y:S01]  /*3fa0*/  IMAD.U32 R28, R0, 0x10000, RZ ;  /* 0x00010000001c7824 */ /* 0x000fe200078e00ff */
[----:B------:R-:W-:Y:S01]  /*3fb0*/  PRMT R0, R26, 0x7770, RZ ;  /* 0x000077701a007816 */ /* 0x000fe200000000ff */
[----:B------:R-:W-:Y:S01]  /*3fc0*/  IMAD.U32 R31, R30, 0x10000, RZ ;  /* 0x000100001e1f7824 */ /* 0x000fe200078e00ff */
[----:B------:R-:W-:Y:S02]  /*3fd0*/  LOP3.LUT R25, R25, 0xff0000, RZ, 0xc0, !PT ;  /* 0x00ff000019197812 */ /* 0x000fe400078ec0ff */
[----:B------:R-:W-:-:S02]  /*3fe0*/  LOP3.LUT R29, R28, 0xff0000, RZ, 0xc0, !PT ;  /* 0x00ff00001c1d7812 */ /* 0x000fc400078ec0ff */
[----:B------:R-:W-:Y:S01]  /*3ff0*/  PRMT R28, R26, 0x7772, RZ ;  /* 0x000077721a1c7816 */ /* 0x000fe200000000ff */
[----:B------:R-:W-:Y:S01]  /*4000*/  IMAD R0, R0, 0x1000000, R25 ;  /* 0x0100000000007824 */ /* 0x000fe200078e0219 */
[C---:B------:R-:W-:Y:S01]  /*4010*/  PRMT R25, R27.reuse, 0x7772, RZ ;  /* 0x000077721b197816 */ /* 0x040fe200000000ff */
[----:B------:R-:W-:Y:S01]  /*4020*/  IMAD R24, R24, 0x1000000, R29 ;  /* 0x0100000018187824 */ /* 0x000fe200078e021d */
[----:B------:R-:W-:Y:S01]  /*4030*/  PRMT R29, R27, 0x7773, RZ ;  /* 0x000077731b1d7816 */ /* 0x000fe200000000ff */
[----:B------:R-:W-:Y:S01]  /*4040*/  IMAD.SHL.U32 R27, R28, 0x100, RZ ;  /* 0x000001001c1b7824 */ /* 0x000fe200078e00ff */
[----:B------:R-:W-:Y:S01]  /*4050*/  PRMT R30, R18, 0x7770, RZ ;  /* 0x00007770121e7816 */ /* 0x000fe200000000ff */
[----:B------:R-:W-:Y:S01]  /*4060*/  IMAD.SHL.U32 R25, R25, 0x100, RZ ;  /* 0x0000010019197824 */ /* 0x000fe200078e00ff */
[----:B------:R-:W-:Y:S02]  /*4070*/  LOP3.LUT R31, R31, 0xff0000, RZ, 0xc0, !PT ;  /* 0x00ff00001f1f7812 */ /* 0x000fe400078ec0ff */
[----:B------:R-:W-:-:S02]  /*4080*/  PRMT R26, R26, 0x7773, RZ ;  /* 0x000077731a1a7816 */ /* 0x000fc400000000ff */
[----:B------:R-:W-:Y:S01]  /*4090*/  LOP3.LUT R28, R29, R24, R25, 0xfe, !PT ;  /* 0x000000181d1c7212 */ /* 0x000fe200078efe19 */
[----:B------:R-:W-:Y:S01]  /*40a0*/  IMAD R30, R30, 0x1000000, R31 ;  /* 0x010000001e1e7824 */ /* 0x000fe200078e021f */
[----:B----4-:R-:W-:Y:S02]  /*40b0*/  PRMT R25, R20, 0x7771, RZ ;  /* 0x0000777114197816 */ /* 0x010fe400000000ff */
[C---:B------:R-:W-:Y:S02]  /*40c0*/  PRMT R24, R18.reuse, 0x7772, RZ ;  /* 0x0000777212187816 */ /* 0x040fe400000000ff */
[----:B------:R-:W-:Y:S01]  /*40d0*/  PRMT R18, R18, 0x7773, RZ ;  /* 0x0000777312127816 */ /* 0x000fe200000000ff */
[----:B------:R-:W-:Y:S01]  /*40e0*/  IMAD.U32 R29, R25, 0x10000, RZ ;  /* 0x00010000191d7824 */ /* 0x000fe200078e00ff */
[----:B------:R-:W-:Y:S01]  /*40f0*/  LOP3.LUT R26, R26, R0, R27, 0xfe, !PT ;  /* 0x000000001a1a7212 */ /* 0x000fe200078efe1b */
[----:B------:R-:W-:Y:S01]  /*4100*/  IMAD.SHL.U32 R25, R24, 0x100, RZ ;  /* 0x0000010018197824 */ /* 0x000fe200078e00ff */
[----:B------:R-:W-:-:S02]  /*4110*/  PRMT R0, R19, 0x7771, RZ ;  /* 0x0000777113007816 */ /* 0x000fc400000000ff */
[----:B------:R-:W-:Y:S02]  /*4120*/  PRMT R32, R20, 0x7770, RZ ;  /* 0x0000777014207816 */ /* 0x000fe400000000ff */
[----:B------:R-:W-:Y:S01]  /*4130*/  LOP3.LUT R30, R18, R30, R25, 0xfe, !PT ;  /* 0x0000001e121e7212 */ /* 0x000fe200078efe19 */
[----:B------:R-:W-:Y:S01]  /*4140*/  IMAD.U32 R0, R0, 0x10000, RZ ;  /* 0x0001000000007824 */ /* 0x000fe200078e00ff */
[----:B------:R-:W-:Y:S02]  /*4150*/  LOP3.LUT R29, R29, 0xff0000, RZ, 0xc0, !PT ;  /* 0x00ff00001d1d7812 */ /* 0x000fe400078ec0ff */
[----:B------:R-:W-:Y:S02]  /*4160*/  PRMT R25, R20, 0x7772, RZ ;  /* 0x0000777214197816 */ /* 0x000fe400000000ff */
[----:B------:R-:W-:Y:S01]  /*4170*/  PRMT R24, R21, 0x7771, RZ ;  /* 0x0000777115187816 */ /* 0x000fe200000000ff */
[----:B------:R-:W-:Y:S01]  /*4180*/  IMAD R32, R32, 0x1000000, R29 ;  /* 0x0100000020207824 */ /* 0x000fe200078e021d */
[----:B------:R-:W-:Y:S01]  /*4190*/  PRMT R20, R20, 0x7773, RZ ;  /* 0x0000777314147816 */ /* 0x000fe200000000ff */
[----:B------:R-:W-:Y:S01]  /*41a0*/  IMAD.SHL.U32 R25, R25, 0x100, RZ ;  /* 0x0000010019197824 */ /* 0x000fe200078e00ff */
[----:B------:R-:W-:Y:S01]  /*41b0*/  PRMT R34, R19, 0x7770, RZ ;  /* 0x0000777013227816 */ /* 0x000fe200000000ff */
[----:B------:R-:W-:Y:S01]  /*41c0*/  IMAD.U32 R24, R24, 0x10000, RZ ;  /* 0x0001000018187824 */ /* 0x000fe200078e00ff */
[----:B------:R-:W-:-:S02]  /*41d0*/  LOP3.LUT R27, R0, 0xff0000, RZ, 0xc0, !PT ;  /* 0x00ff0000001b7812 */ /* 0x000fc400078ec0ff */
[----:B------:R-:W-:Y:S02]  /*41e0*/  LOP3.LUT R32, R20, R32, R25, 0xfe, !PT ;  /* 0x0000002014207212 */ /* 0x000fe400078efe19 */
[----:B-----5:R-:W-:Y:S01]  /*41f0*/  PRMT R25, R8, 0x7771, RZ ;  /* 0x0000777108197816 */ /* 0x020fe200000000ff */
[----:B------:R-:W-:Y:S01]  /*4200*/  IMAD R34, R34, 0x1000000, R27 ;  /* 0x0100000022227824 */ /* 0x000fe200078e021b */
[----:B------:R-:W-:Y:S02]  /*4210*/  PRMT R27, R21, 0x7770, RZ ;  /* 0x00007770151b7816 */ /* 0x000fe400000000ff */
[----:B------:R-:W-:Y:S01]  /*4220*/  LOP3.LUT R24, R24, 0xff0000, RZ, 0xc0, !PT ;  /* 0x00ff000018187812 */ /* 0x000fe200078ec0ff */
[----:B------:R-:W-:Y:S01]  /*4230*/  IMAD.U32 R25, R25, 0x10000, RZ ;  /* 0x0001000019197824 */ /* 0x000fe200078e00ff */
[C---:B------:R-:W-:Y:S02]  /*4240*/  PRMT R0, R19.reuse, 0x7772, RZ ;  /* 0x0000777213007816 */ /* 0x040fe400000000ff */
[----:B------:R-:W-:Y:S01]  /*4250*/  PRMT R18, R19, 0x7773, RZ ;  /* 0x0000777313127816 */ /* 0x000fe200000000ff */
[----:B------:R-:W-:Y:S01]  /*4260*/  IMAD R27, R27, 0x1000000, R24 ;  /* 0x010000001b1b7824 */ /* 0x000fe200078e0218 */
[----:B------:R-:W-:Y:S01]  /*4270*/  PRMT R24, R8, 0x7770, RZ ;  /* 0x0000777008187816 */ /* 0x000fe200000000ff */
[----:B------:R-:W-:Y:S01]  /*4280*/  IMAD.SHL.U32 R19, R0, 0x100, RZ ;  /* 0x0000010000137824 */ /* 0x000fe200078e00ff */
[----:B------:R-:W-:-:S02]  /*4290*/  LOP3.LUT R25, R25, 0xff0000, RZ, 0xc0, !PT ;  /* 0x00ff000019197812 */ /* 0x000fc400078ec0ff */
[----:B------:R-:W-:Y:S02]  /*42a0*/  PRMT R20, R9, 0x7771, RZ ;  /* 0x0000777109147816 */ /* 0x000fe400000000ff */
[C---:B------:R-:W-:Y:S01]  /*42b0*/  PRMT R0, R21.reuse, 0x7772, RZ ;  /* 0x0000777215007816 */ /* 0x040fe200000000ff */
[----:B------:R-:W-:Y:S01]  /*42c0*/  IMAD R24, R24, 0x1000000, R25 ;  /* 0x0100000018187824 */ /* 0x000fe200078e0219 */
[----:B------:R-:W-:Y:S01]  /*42d0*/  PRMT R25, R8, 0x7772, RZ ;  /* 0x0000777208197816 */ /* 0x000fe200000000ff */
[----:B------:R-:W-:Y:S01]  /*42e0*/  IMAD.U32 R20, R20, 0x10000, RZ ;  /* 0x0001000014147824 */ /* 0x000fe200078e00ff */
[----:B------:R-:W-:Y:S01]  /*42f0*/  PRMT R21, R21, 0x7773, RZ ;  /* 0x0000777315157816 */ /* 0x000fe200000000ff */
[----:B------:R-:W-:Y:S01]  /*4300*/  IMAD.SHL.U32 R0, R0, 0x100, RZ ;  /* 0x0000010000007824 */ /* 0x000fe200078e00ff */
[----:B------:R-:W-:Y:S01]  /*4310*/  LOP3.LUT R34, R18, R34, R19, 0xfe, !PT ;  /* 0x0000002212227212 */ /* 0x000fe200078efe13 */
[----:B------:R-:W-:Y:S01]  /*4320*/  IMAD.SHL.U32 R25, R25, 0x100, RZ ;  /* 0x0000010019197824 */ /* 0x000fe200078e00ff */
[----:B------:R-:W-:Y:S01]  /*4330*/  LOP3.LUT R36, R20, 0xff0000, RZ, 0xc0, !PT ;  /* 0x00ff000014247812 */ /* 0x000fe200078ec0ff */
[----:B------:R-:W2:Y:S01]  /*4340*/  LDL.64 R18, [R1+0x68] ;  /* 0x0000680001127983 */ /* 0x000ea20000100a00 */
[----:B------:R-:W-:-:S02]  /*4350*/  PRMT R20, R8, 0x7773, RZ ;  /* 0x0000777308147816 */ /* 0x000fc400000000ff */
[----:B------:R-:W-:Y:S02]  /*4360*/  LOP3.LUT R0, R21, R27, R0, 0xfe, !PT ;  /* 0x0000001b15007212 */ /* 0x000fe400078efe00 */
[----:B------:R-:W-:Y:S02]  /*4370*/  PRMT R21, R9, 0x7770, RZ ;  /* 0x0000777009157816 */ /* 0x000fe400000000ff */
[----:B------:R-:W-:Y:S02]  /*4380*/  LOP3.LUT R24, R20, R24, R25, 0xfe, !PT ;  /* 0x0000001814187212 */ /* 0x000fe400078efe19 */
[C---:B------:R-:W-:Y:S01]  /*4390*/  PRMT R27, R10.reuse, 0x7771, RZ ;  /* 0x000077710a1b7816 */ /* 0x040fe200000000ff */
[----:B------:R-:W-:Y:S01]  /*43a0*/  IMAD R8, R21, 0x1000000, R36 ;  /* 0x0100000015087824 */ /* 0x000fe200078e0224 */
[C---:B------:R-:W-:Y:S02]  /*43b0*/  PRMT R20, R9.reuse, 0x7772, RZ ;  /* 0x0000777209147816 */ /* 0x040fe400000000ff */
[----:B------:R-:W-:Y:S01]  /*43c0*/  PRMT R21, R9, 0x7773, RZ ;  /* 0x0000777309157816 */ /* 0x000fe200000000ff */
[----:B------:R-:W-:Y:S01]  /*43d0*/  IMAD.U32 R27, R27, 0x10000, RZ ;  /* 0x000100001b1b7824 */ /* 0x000fe200078e00ff */
[----:B------:R-:W-:Y:S01]  /*43e0*/  PRMT R25, R10, 0x7770, RZ ;  /* 0x000077700a197816 */ /* 0x000fe200000000ff */
[----:B------:R-:W-:Y:S01]  /*43f0*/  IMAD.SHL.U32 R9, R20, 0x100, RZ ;  /* 0x0000010014097824 */ /* 0x000fe200078e00ff */
[----:B------:R-:W-:-:S02]  /*4400*/  PRMT R20, R11, 0x7771, RZ ;  /* 0x000077710b147816 */ /* 0x000fc400000000ff */
[----:B------:R-:W-:Y:S02]  /*4410*/  LOP3.LUT R36, R27, 0xff0000, RZ, 0xc0, !PT ;  /* 0x00ff00001b247812 */ /* 0x000fe400078ec0ff */
[----:B------:R-:W-:Y:S01]  /*4420*/  LOP3.LUT R8, R21, R8, R9, 0xfe, !PT ;  /* 0x0000000815087212 */ /* 0x000fe200078efe09 */
[----:B------:R-:W-:Y:S01]  /*4430*/  IMAD.U32 R21, R20, 0x10000, RZ ;  /* 0x0001000014157824 */ /* 0x000fe200078e00ff */
[----:B------:R-:W-:Y:S01]  /*4440*/  PRMT R20, R10, 0x7772, RZ ;  /* 0x000077720a147816 */ /* 0x000fe200000000ff */
[----:B------:R-:W-:Y:S01]  /*4450*/  IMAD R25, R25, 0x1000000, R36 ;  /* 0x0100000019197824 */ /* 0x000fe200078e0224 */
[----:B------:R-:W-:Y:S02]  /*4460*/  PRMT R9, R11, 0x7770, RZ ;  /* 0x000077700b097816 */ /* 0x000fe400000000ff */
[----:B------:R-:W-:Y:S01]  /*4470*/  LOP3.LUT R36, R21, 0xff0000, RZ, 0xc0, !PT ;  /* 0x00ff000015247812 */ /* 0x000fe200078ec0ff */
[----:B------:R-:W-:Y:S01]  /*4480*/  IMAD.SHL.U32 R20, R20, 0x100, RZ ;  /* 0x0000010014147824 */ /* 0x000fe200078e00ff */
[----:B------:R-:W-:-:S02]  /*4490*/  PRMT R21, R10, 0x7773, RZ ;  /* 0x000077730a157816 */ /* 0x000fc400000000ff */
[C---:B------:R-:W-:Y:S01]  /*44a0*/  PRMT R27, R12.reuse, 0x7771, RZ ;  /* 0x000077710c1b7816 */ /* 0x040fe200000000ff */
[----:B------:R-:W-:Y:S01]  /*44b0*/  IMAD R10, R9, 0x1000000, R36 ;  /* 0x01000000090a7824 */ /* 0x000fe200078e0224 */
[----:B------:R-:W-:Y:S02]  /*44c0*/  LOP3.LUT R9, R21, R25, R20, 0xfe, !PT ;  /* 0x0000001915097212 */ /* 0x000fe400078efe14 */
[----:B------:R-:W-:Y:S01]  /*44d0*/  PRMT R20, R11, 0x7772, RZ ;  /* 0x000077720b147816 */ /* 0x000fe200000000ff */
[----:B------:R-:W-:Y:S01]  /*44e0*/  IMAD.U32 R27, R27, 0x10000, RZ ;  /* 0x000100001b1b7824 */ /* 0x000fe200078e00ff */
[----:B------:R-:W-:Y:S02]  /*44f0*/  PRMT R21, R11, 0x7773, RZ ;  /* 0x000077730b157816 */ /* 0x000fe400000000ff */
[----:B------:R-:W-:Y:S01]  /*4500*/  PRMT R25, R12, 0x7770, RZ ;  /* 0x000077700c197816 */ /* 0x000fe200000000ff */
[----:B------:R-:W-:Y:S01]  /*4510*/  IMAD.SHL.U32 R11, R20, 0x100, RZ ;  /* 0x00000100140b7824 */ /* 0x000fe200078e00ff */
[----:B------:R-:W-:-:S02]  /*4520*/  PRMT R20, R13, 0x7771, RZ ;  /* 0x000077710d147816 */ /* 0x000fc400000000ff */
[----:B------:R-:W-:Y:S02]  /*4530*/  LOP3.LUT R36, R27, 0xff0000, RZ, 0xc0, !PT ;  /* 0x00ff00001b247812 */ /* 0x000fe400078ec0ff */
[----:B------:R-:W-:Y:S01]  /*4540*/  LOP3.LUT R11, R21, R10, R11, 0xfe, !PT ;  /* 0x0000000a150b7212 */ /* 0x000fe200078efe0b */
[----:B------:R-:W-:Y:S01]  /*4550*/  IMAD.U32 R27, R20, 0x10000, RZ ;  /* 0x00010000141b7824 */ /* 0x000fe200078e00ff */
[C---:B------:R-:W-:Y:S01]  /*4560*/  PRMT R20, R12.reuse, 0x7772, RZ ;  /* 0x000077720c147816 */ /* 0x040fe200000000ff */
[----:B------:R-:W-:Y:S01]  /*4570*/  IMAD R21, R25, 0x1000000, R36 ;  /* 0x0100000019157824 */ /* 0x000fe200078e0224 */
[----:B------:R-:W-:Y:S02]  /*4580*/  PRMT R12, R12, 0x7773, RZ ;  /* 0x000077730c0c7816 */ /* 0x000fe400000000ff */
[----:B------:R-:W-:Y:S01]  /*4590*/  PRMT R10, R13, 0x7770, RZ ;  /* 0x000077700d0a7816 */ /* 0x000fe200000000ff */
[----:B------:R-:W-:Y:S01]  /*45a0*/  IMAD.SHL.U32 R20, R20, 0x100, RZ ;  /* 0x0000010014147824 */ /* 0x000fe200078e00ff */
[----:B------:R-:W-:-:S02]  /*45b0*/  LOP3.LUT R27, R27, 0xff0000, RZ, 0xc0, !PT ;  /* 0x00ff00001b1b7812 */ /* 0x000fc400078ec0ff */
[----:B------:R-:W-:Y:S02]  /*45c0*/  PRMT R25, R14, 0x7771, RZ ;  /* 0x000077710e197816 */ /* 0x000fe400000000ff */
[----:B------:R-:W-:Y:S01]  /*45d0*/  LOP3.LUT R21, R12, R21, R20, 0xfe, !PT ;  /* 0x000000150c157212 */ /* 0x000fe200078efe14 */
[----:B------:R-:W-:Y:S01]  /*45e0*/  IMAD R10, R10, 0x1000000, R27 ;  /* 0x010000000a0a7824 */ /* 0x000fe200078e021b */
        /* <DEDUP_REMOVED lines=15> */
[----:B------:R-:W-:Y:S02]  /*46e0*/  LOP3.LUT R29, R5, R3, R4, 0xb8, !PT ;  /* 0x00000003051d7212 */ /* 0x000fe400078eb804 */
[----:B------:R-:W-:Y:S01]  /*46f0*/  LOP3.LUT R13, R14, R13, R12, 0xfe, !PT ;  /* 0x0000000d0e0d7212 */ /* 0x000fe200078efe0c */
[----:B------:R-:W-:Y:S01]  /*4700*/  IMAD R27, R27, 0x1000000, R20 ;  /* 0x010000001b1b7824 */ /* 0x000fe200078e0214 */
[C---:B------:R-:W-:Y:S01]  /*4710*/  PRMT R12, R15.reuse, 0x7772, RZ ;  /* 0x000077720f0c7816 */ /* 0x040fe200000000ff */
[----:B------:R-:W-:Y:S01]  /*4720*/  IMAD.IADD R29, R6, 0x1, R29 ;  /* 0x00000001061d7824 */ /* 0x000fe200078e021d */
[----:B------:R-:W-:Y:S02]  /*4730*/  PRMT R15, R15, 0x7773, RZ ;  /* 0x000077730f0f7816 */ /* 0x000fe400000000ff */
[----:B------:R-:W-:Y:S01]  /*4740*/  PRMT R14, R17, 0x7771, RZ ;  /* 0x00007771110e7816 */ /* 0x000fe200000000ff */
[----:B------:R-:W-:Y:S01]  /*4750*/  IMAD.SHL.U32 R12, R12, 0x100, RZ ;  /* 0x000001000c0c7824 */ /* 0x000fe200078e00ff */
[----:B------:R-:W-:-:S02]  /*4760*/  PRMT R20, R16, 0x7771, RZ ;  /* 0x0000777110147816 */ /* 0x000fc400000000ff */
[----:B------:R-:W-:Y:S02]  /*4770*/  LEA.HI R29, R2, R29, R2, 0x5 ;  /* 0x0000001d021d7211 */ /* 0x000fe400078f2802 */
[----:B------:R-:W-:Y:S01]  /*4780*/  LOP3.LUT R27, R15, R27, R12, 0xfe, !PT ;  /* 0x0000001b0f1b7212 */ /* 0x000fe200078efe0c */
[----:B------:R-:W-:Y:S01]  /*4790*/  IMAD.U32 R15, R14, 0x10000, RZ ;  /* 0x000100000e0f7824 */ /* 0x000fe200078e00ff */
[----:B------:R-:W-:Y:S01]  /*47a0*/  PRMT R12, R17, 0x7770, RZ ;  /* 0x00007770110c7816 */ /* 0x000fe200000000ff */
[----:B------:R-:W-:Y:S01]  /*47b0*/  IMAD.U32 R25, R20, 0x10000, RZ ;  /* 0x0001000014197824 */ /* 0x000fe200078e00ff */
[----:B------:R-:W-:Y:S02]  /*47c0*/  PRMT R20, R16, 0x7770, RZ ;  /* 0x0000777010147816 */ /* 0x000fe400000000ff */
[----:B------:R-:W-:Y:S02]  /*47d0*/  LOP3.LUT R15, R15, 0xff0000, RZ, 0xc0, !PT ;  /* 0x00ff00000f0f7812 */ /* 0x000fe400078ec0ff */
[----:B------:R-:W-:-:S02]  /*47e0*/  LOP3.LUT R25, R25, 0xff0000, RZ, 0xc0, !PT ;  /* 0x00ff000019197812 */ /* 0x000fc400078ec0ff */
[----:B------:R-:W-:Y:S01]  /*47f0*/  PRMT R14, R16, 0x7772, RZ ;  /* 0x00007772100e7816 */ /* 0x000fe200000000ff */
[----:B------:R-:W-:Y:S01]  /*4800*/  IMAD R12, R12, 0x1000000, R15 ;  /* 0x010000000c0c7824 */ /* 0x000fe200078e020f */
[----:B------:R-:W-:Y:S01]  /*4810*/  SHF.L.W.U32.HI R15, R3, 0x1e, R3 ;  /* 0x0000001e030f7819 */ /* 0x000fe20000010e03 */
[----:B------:R-:W-:Y:S01]  /*4820*/  IMAD R20, R20, 0x1000000, R25 ;  /* 0x0100000014147824 */ /* 0x000fe200078e0219 */
[----:B------:R-:W-:Y:S01]  /*4830*/  PRMT R16, R16, 0x7773, RZ ;  /* 0x0000777310107816 */ /* 0x000fe200000000ff */
[----:B------:R-:W-:Y:S01]  /*4840*/  IMAD.SHL.U32 R25, R14, 0x100, RZ ;  /* 0x000001000e197824 */ /* 0x000fe200078e00ff */
[----:B------:R-:W-:Y:S02]  /*4850*/  PRMT R14, R17, 0x7772, RZ ;  /* 0x00007772110e7816 */ /* 0x000fe400000000ff */
[----:B------:R-:W-:Y:S02]  /*4860*/  LOP3.LUT R36, R4, R2, R15, 0xb8, !PT ;  /* 0x0000000204247212 */ /* 0x000fe400078eb80f */
[----:B------:R-:W-:-:S02]  /*4870*/  LOP3.LUT R20, R16, R20, R25, 0xfe, !PT ;  /* 0x0000001410147212 */ /* 0x000fc400078efe19 */
[----:B------:R-:W-:Y:S01]  /*4880*/  PRMT R16, R17, 0x7773, RZ ;  /* 0x0000777311107816 */ /* 0x000fe200000000ff */
[----:B------:R-:W-:Y:S01]  /*4890*/  IMAD.SHL.U32 R17, R14, 0x100, RZ ;  /* 0x000001000e117824 */ /* 0x000fe200078e00ff */
[----:B------:R-:W-:Y:S01]  /*48a0*/  IADD3 R29, PT, PT, R26, R29, R7 ;  /* 0x0000001d1a1d7210 */ /* 0x000fe20007ffe007 */
[----:B------:R-:W-:Y:S01]  /*48b0*/  IMAD.IADD R36, R5, 0x1, R36 ;  /* 0x0000000105247824 */ /* 0x000fe200078e0224 */
[----:B------:R-:W-:Y:S02]  /*48c0*/  SHF.L.W.U32.HI R14, R2, 0x1e, R2 ;  /* 0x0000001e020e7819 */ /* 0x000fe40000010e02 */
[----:B------:R-:W-:Y:S02]  /*48d0*/  LOP3.LUT R12, R16, R12, R17, 0xfe, !PT ;  /* 0x0000000c100c7212 */ /* 0x000fe400078efe11 */
[----:B------:R-:W-:Y:S02]  /*48e0*/  LEA.HI R36, R29, R36, R29, 0x5 ;  /* 0x000000241d247211 */ /* 0x000fe400078f281d */
[----:B------:R-:W-:-:S02]  /*48f0*/  LOP3.LUT R25, R15, R29, R14, 0xb8, !PT ;  /* 0x0000001d0f197212 */ /* 0x000fc400078eb80e */
[----:B------:R-:W-:Y:S02]  /*4900*/  SHF.L.W.U32.HI R17, R29, 0x1e, R29 ;  /* 0x0000001e1d117819 */ /* 0x000fe40000010e1d */
[----:B------:R-:W-:Y:S01]  /*4910*/  IADD3 R36, PT, PT, R28, R36, R7 ;  /* 0x000000241c247210 */ /* 0x000fe20007ffe007 */
[----:B------:R-:W-:-:S03]  /*4920*/  IMAD.IADD R25, R4, 0x1, R25 ;  /* 0x0000000104197824 */ /* 0x000fc600078e0219 */
[----:B------:R-:W-:Y:S02]  /*4930*/  LOP3.LUT R16, R14, R36, R17, 0xb8, !PT ;  /* 0x000000240e107212 */ /* 0x000fe400078eb811 */
[----:B------:R-:W-:-:S03]  /*4940*/  LEA.HI R25, R36, R25, R36, 0x5 ;  /* 0x0000001924197211 */ /* 0x000fc600078f2824 */
[----:B------:R-:W-:Y:S01]  /*4950*/  IMAD.IADD R15, R15, 0x1, R16 ;  /* 0x000000010f0f7824 */ /* 0x000fe200078e0210 */
[----:B------:R-:W-:Y:S02]  /*4960*/  IADD3 R25, PT, PT, R30, R25, R7 ;  /* 0x000000191e197210 */ /* 0x000fe40007ffe007 */
[----:B------:R-:W-:Y:S02]  /*4970*/  SHF.L.W.U32.HI R16, R36, 0x1e, R36 ;  /* 0x0000001e24107819 */ /* 0x000fe40000010e24 */
[--C-:B------:R-:W-:Y:S02]  /*4980*/  LEA.HI R29, R25, R15, R25.reuse, 0x5 ;  /* 0x0000000f191d7211 */ /* 0x100fe400078f2819 */
[----:B------:R-:W-:Y:S02]  /*4990*/  LOP3.LUT R31, R17, R25, R16, 0xb8, !PT ;  /* 0x00000019111f7212 */ /* 0x000fe400078eb810 */
[----:B------:R-:W-:Y:S02]  /*49a0*/  SHF.L.W.U32.HI R15, R25, 0x1e, R25 ;  /* 0x0000001e190f7819 */ /* 0x000fe40000010e19 */
[----:B------:R-:W-:Y:S01]  /*49b0*/  IADD3 R29, PT, PT, R34, R29, R7 ;  /* 0x0000001d221d7210 */ /* 0x000fe20007ffe007 */
        /* <DEDUP_REMOVED lines=17> */
[----:B------:R-:W-:-:S03]  /*4ad0*/  LEA.HI R36, R29, R36, R29, 0x5 ;  /* 0x000000241d247211 */ /* 0x000fc600078f281d */
[----:B------:R-:W-:Y:S01]  /*4ae0*/  IMAD.IADD R25, R14, 0x1, R15 ;  /* 0x000000010e197824 */ /* 0x000fe200078e020f */
[----:B------:R-:W-:Y:S02]  /*4af0*/  SHF.L.W.U32.HI R15, R29, 0x1e, R29 ;  /* 0x0000001e1d0f7819 */ /* 0x000fe40000010e1d */
        /* <DEDUP_REMOVED lines=17> */
[C-C-:B------:R-:W-:Y:S02]  /*4c10*/  LEA.HI R15, R25.reuse, R15, R25.reuse, 0x5 ;  /* 0x0000000f190f7211 */ /* 0x140fe400078f2819 */
[----:B------:R-:W-:Y:S01]  /*4c20*/  SHF.L.W.U32.HI R25, R25, 0x1e, R25 ;  /* 0x0000001e19197819 */ /* 0x000fe20000010e19 */
[----:B------:R-:W-:Y:S01]  /*4c30*/  IMAD.IADD R14, R14, 0x1, R29 ;  /* 0x000000010e0e7824 */ /* 0x000fe200078e021d */
[----:B------:R-:W-:-:S04]  /*4c40*/  IADD3 R15, PT, PT, R10, R15, R7 ;  /* 0x0000000f0a0f7210 */ /* 0x000fc80007ffe007 */
[C---:B------:R-:W-:Y:S02]  /*4c50*/  LEA.HI R36, R15.reuse, R14, R15, 0x5 ;  /* 0x0000000e0f247211 */ /* 0x040fe400078f280f */
[----:B------:R-:W-:Y:S02]  /*4c60*/  LOP3.LUT R29, R16, R15, R25, 0xb8, !PT ;  /* 0x0000000f101d7212 */ /* 0x000fe400078eb819 */
[----:B------:R-:W-:Y:S02]  /*4c70*/  SHF.L.W.U32.HI R14, R15, 0x1e, R15 ;  /* 0x0000001e0f0e7819 */ /* 0x000fe40000010e0f */
[----:B------:R-:W-:Y:S01]  /*4c80*/  IADD3 R36, PT, PT, R13, R36, R7 ;  /* 0x000000240d247210 */ /* 0x000fe20007ffe007 */
[----:B------:R-:W-:Y:S01]  /*4c90*/  IMAD.IADD R29, R17, 0x1, R29 ;  /* 0x00000001111d7824 */ /* 0x000fe200078e021d */
[----:B------:R-:W-:Y:S02]  /*4ca0*/  LOP3.LUT R17, R30, R9, R27, 0x96, !PT ;  /* 0x000000091e117212 */ /* 0x000fe400078e961b */
[----:B------:R-:W-:-:S02]  /*4cb0*/  LOP3.LUT R15, R25, R36, R14, 0xb8, !PT ;  /* 0x00000024190f7212 */ /* 0x000fc400078eb80e */
[--C-:B------:R-:W-:Y:S02]  /*4cc0*/  LEA.HI R29, R36, R29, R36.reuse, 0x5 ;  /* 0x0000001d241d7211 */ /* 0x100fe400078f2824 */
[----:B------:R-:W-:Y:S01]  /*4cd0*/  LOP3.LUT R26, R17, R26, RZ, 0x3c, !PT ;  /* 0x0000001a111a7212 */ /* 0x000fe200078e3cff */
        /* <DEDUP_REMOVED lines=10> */
[----:B------:R-:W-:Y:S02]  /*4d80*/  IADD3 R17, PT, PT, R12, R36, R7 ;  /* 0x000000240c117210 */ /* 0x000fe40007ffe007 */
[----:B------:R-:W-:Y:S01]  /*4d90*/  SHF.L.W.U32.HI R25, R25, 0x1e, R25 ;  /* 0x0000001e19197819 */ /* 0x000fe20000010e19 */
[----:B------:R-:W-:Y:S01]  /*4da0*/  IMAD.IADD R29, R14, 0x1, R29 ;  /* 0x000000010e1d7824 */ /* 0x000fe200078e021d */
[----:B------:R-:W-:-:S02]  /*4db0*/  SHF.L.W.U32.HI R14, R26, 0x1, R26 ;  /* 0x000000011a0e7819 */ /* 0x000fc40000010e1a */
[----:B------:R-:W-:Y:S02]  /*4dc0*/  LOP3.LUT R36, R16, R17, R25, 0xb8, !PT ;  /* 0x0000001110247212 */ /* 0x000fe400078eb819 */
[--C-:B------:R-:W-:Y:S02]  /*4dd0*/  LEA.HI R26, R17, R29, R17.reuse, 0x5 ;  /* 0x0000001d111a7211 */ /* 0x100fe400078f2811 */
[----:B------:R-:W-:Y:S01]  /*4de0*/  LOP3.LUT R29, R34, R11, R20, 0x96, !PT ;  /* 0x0000000b221d7212 */ /* 0x000fe200078e9614 */
[----:B------:R-:W-:Y:S01]  /*4df0*/  IMAD.IADD R31, R15, 0x1, R36 ;  /* 0x000000010f1f7824 */ /* 0x000fe200078e0224 */
[----:B------:R-:W-:Y:S02]  /*4e00*/  SHF.L.W.U32.HI R17, R17, 0x1e, R17 ;  /* 0x0000001e11117819 */ /* 0x000fe40000010e11 */
[----:B------:R-:W-:Y:S02]  /*4e10*/  LOP3.LUT R29, R29, R28, RZ, 0x3c, !PT ;  /* 0x0000001c1d1d7212 */ /* 0x000fe400078e3cff */
[----:B------:R-:W-:-:S02]  /*4e20*/  IADD3 R28, PT, PT, R14, R26, R7 ;  /* 0x0000001a0e1c7210 */ /* 0x000fc40007ffe007 */
[----:B------:R-:W-:Y:S02]  /*4e30*/  SHF.L.W.U32.HI R15, R29, 0x1, R29 ;  /* 0x000000011d0f7819 */ /* 0x000fe40000010e1d */
[----:B------:R-:W-:Y:S02]  /*4e40*/  LEA.HI R26, R28, R31, R28, 0x5 ;  /* 0x0000001f1c1a7211 */ /* 0x000fe400078f281c */
[----:B------:R-:W-:Y:S02]  /*4e50*/  LOP3.LUT R29, R32, R21, R12, 0x96, !PT ;  /* 0x00000015201d7212 */ /* 0x000fe400078e960c */
[----:B------:R-:W-:Y:S02]  /*4e60*/  LOP3.LUT R31, R25, R28, R17, 0xb8, !PT ;  /* 0x0000001c191f7212 */ /* 0x000fe400078eb811 */
[----:B------:R-:W-:Y:S02]  /*4e70*/  LOP3.LUT R30, R29, R30, RZ, 0x3c, !PT ;  /* 0x0000001e1d1e7212 */ /* 0x000fe400078e3cff */
[----:B------:R-:W-:Y:S01]  /*4e80*/  IADD3 R29, PT, PT, R15, R26, R7 ;  /* 0x0000001a0f1d7210 */ /* 0x000fe20007ffe007 */
[----:B------:R-:W-:Y:S01]  /*4e90*/  IMAD.IADD R36, R16, 0x1, R31 ;  /* 0x0000000110247824 */ /* 0x000fe200078e021f */
[----:B------:R-:W-:-:S02]  /*4ea0*/  SHF.L.W.U32.HI R28, R28, 0x1e, R28 ;  /* 0x0000001e1c1c7819 */ /* 0x000fc40000010e1c */
[----:B------:R-:W-:Y:S02]  /*4eb0*/  SHF.L.W.U32.HI R16, R30, 0x1, R30 ;  /* 0x000000011e107819 */ /* 0x000fe40000010e1e */
[----:B------:R-:W-:Y:S02]  /*4ec0*/  LOP3.LUT R26, R17, R29, R28, 0xb8, !PT ;  /* 0x0000001d111a7212 */ /* 0x000fe400078eb81c */
[----:B------:R-:W-:Y:S02]  /*4ed0*/  LEA.HI R30, R29, R36, R29, 0x5 ;  /* 0x000000241d1e7211 */ /* 0x000fe400078f281d */
[----:B------:R-:W-:Y:S01]  /*4ee0*/  LOP3.LUT R31, R0, R10, R14, 0x96, !PT ;  /* 0x0000000a001f7212 */ /* 0x000fe200078e960e */
[----:B------:R-:W-:Y:S01]  /*4ef0*/  IMAD.IADD R25, R25, 0x1, R26 ;  /* 0x0000000119197824 */ /* 0x000fe200078e021a */
[----:B------:R-:W-:Y:S02]  /*4f00*/  IADD3 R30, PT, PT, R16, R30, R7 ;  /* 0x0000001e101e7210 */ /* 0x000fe40007ffe007 */
[----:B------:R-:W-:-:S02]  /*4f10*/  LOP3.LUT R31, R31, R34, RZ, 0x3c, !PT ;  /* 0x000000221f1f7212 */ /* 0x000fc400078e3cff */
[----:B------:R-:W-:Y:S02]  /*4f20*/  LEA.HI R25, R30, R25, R30, 0x5 ;  /* 0x000000191e197211 */ /* 0x000fe400078f281e */
[----:B------:R-:W-:Y:S02]  /*4f30*/  SHF.L.W.U32.HI R26, R31, 0x1, R31 ;  /* 0x000000011f1a7819 */ /* 0x000fe40000010e1f */
[----:B------:R-:W-:Y:S02]  /*4f40*/  SHF.L.W.U32.HI R29, R29, 0x1e, R29 ;  /* 0x0000001e1d1d7819 */ /* 0x000fe40000010e1d */
[----:B------:R-:W-:Y:S02]  /*4f50*/  IADD3 R7, PT, PT, R26, R25, R7 ;  /* 0x000000191a077210 */ /* 0x000fe40007ffe007 */
[----:B------:R-:W-:Y:S02]  /*4f60*/  LOP3.LUT R25, R24, R13, R15, 0x96, !PT ;  /* 0x0000000d18197212 */ /* 0x000fe400078e960f */
[----:B------:R-:W-:-:S02]  /*4f70*/  LOP3.LUT R34, R30, R29, R28, 0x96, !PT ;  /* 0x0000001d1e227212 */ /* 0x000fc400078e961c */
[----:B------:R-:W-:Y:S02]  /*4f80*/  LOP3.LUT R25, R25, R32, RZ, 0x3c, !PT ;  /* 0x0000002019197212 */ /* 0x000fe400078e3cff */
[----:B------:R-:W-:Y:S01]  /*4f90*/  SHF.L.W.U32.HI R30, R30, 0x1e, R30 ;  /* 0x0000001e1e1e7819 */ /* 0x000fe20000010e1e */
[----:B------:R-:W-:Y:S01]  /*4fa0*/  IMAD.IADD R34, R17, 0x1, R34 ;  /* 0x0000000111227824 */ /* 0x000fe200078e0222 */
[----:B------:R-:W-:Y:S02]  /*4fb0*/  SHF.L.W.U32.HI R17, R25, 0x1, R25 ;  /* 0x0000000119117819 */ /* 0x000fe40000010e19 */
[C---:B------:R-:W-:Y:S02]  /*4fc0*/  LOP3.LUT R25, R7.reuse, R30, R29, 0x96, !PT ;  /* 0x0000001e07197212 */ /* 0x040fe400078e961d */
[----:B------:R-:W-:Y:S02]  /*4fd0*/  LOP3.LUT R31, R8, R27, R16, 0x96, !PT ;  /* 0x0000001b081f7212 */ /* 0x000fe400078e9610 */
[----:B------:R-:W-:Y:S01]  /*4fe0*/  LEA.HI R34, R7, R34, R7, 0x5 ;  /* 0x0000002207227211 */ /* 0x000fe200078f2807 */
[----:B------:R-:W-:Y:S01]  /*4ff0*/  IMAD.IADD R35, R28, 0x1, R25 ;  /* 0x000000011c237824 */ /* 0x000fe200078e0219 */
[----:B------:R-:W-:-:S02]  /*5000*/  LOP3.LUT R31, R31, R0, RZ, 0x3c, !PT ;  /* 0x000000001f1f7212 */ /* 0x000fc400078e3cff */
[----:B--2---:R-:W-:Y:S02]  /*5010*/  IADD3 R34, PT, PT, R17, R34, R18 ;  /* 0x0000002211227210 */ /* 0x004fe40007ffe012 */
[----:B------:R-:W-:Y:S02]  /*5020*/  SHF.L.W.U32.HI R7, R7, 0x1e, R7 ;  /* 0x0000001e07077819 */ /* 0x000fe40000010e07 */
[----:B------:R-:W-:Y:S02]  /*5030*/  LOP3.LUT R33, R9, R20, R26, 0x96, !PT ;  /* 0x0000001409217212 */ /* 0x000fe400078e961a */
[----:B------:R-:W-:Y:S02]  /*5040*/  SHF.L.W.U32.HI R25, R31, 0x1, R31 ;  /* 0x000000011f197819 */ /* 0x000fe40000010e1f */
[C---:B------:R-:W-:Y:S02]  /*5050*/  LEA.HI R35, R34.reuse, R35, R34, 0x5 ;  /* 0x0000002322237211 */ /* 0x040fe400078f2822 */
[----:B------:R-:W-:-:S02]  /*5060*/  LOP3.LUT R28, R34, R7, R30, 0x96, !PT ;  /* 0x00000007221c7212 */ /* 0x000fc400078e961e */
[----:B------:R-:W-:Y:S02]  /*5070*/  LOP3.LUT R24, R33, R24, RZ, 0x3c, !PT ;  /* 0x0000001821187212 */ /* 0x000fe400078e3cff */
[----:B------:R-:W-:Y:S01]  /*5080*/  SHF.L.W.U32.HI R0, R34, 0x1e, R34 ;  /* 0x0000001e22007819 */ /* 0x000fe20000010e22 */
[----:B------:R-:W-:Y:S01]  /*5090*/  IMAD.IADD R28, R29, 0x1, R28 ;  /* 0x000000011d1c7824 */ /* 0x000fe200078e021c */
[----:B------:R-:W-:Y:S02]  /*50a0*/  IADD3 R33, PT, PT, R25, R35, R18 ;  /* 0x0000002319217210 */ /* 0x000fe40007ffe012 */
[----:B------:R-:W-:Y:S02]  /*50b0*/  SHF.L.W.U32.HI R29, R24, 0x1, R24 ;  /* 0x00000001181d7819 */ /* 0x000fe40000010e18 */
[C---:B------:R-:W-:Y:S02]  /*50c0*/  LOP3.LUT R35, R33.reuse, R0, R7, 0x96, !PT ;  /* 0x0000000021237212 */ /* 0x040fe400078e9607 */
[----:B------:R-:W-:-:S02]  /*50d0*/  LEA.HI R28, R33, R28, R33, 0x5 ;  /* 0x0000001c211c7211 */ /* 0x000fc400078f2821 */
[----:B------:R-:W-:Y:S01]  /*50e0*/  LOP3.LUT R31, R11, R12, R17, 0x96, !PT ;  /* 0x0000000c0b1f7212 */ /* 0x000fe200078e9611 */
[----:B------:R-:W-:Y:S01]  /*50f0*/  IMAD.IADD R35, R30, 0x1, R35 ;  /* 0x000000011e237824 */ /* 0x000fe200078e0223 */
[----:B------:R-:W-:Y:S02]  /*5100*/  IADD3 R30, PT, PT, R29, R28, R18 ;  /* 0x0000001c1d1e7210 */ /* 0x000fe40007ffe012 */
[----:B------:R-:W-:Y:S02]  /*5110*/  SHF.L.W.U32.HI R33, R33, 0x1e, R33 ;  /* 0x0000001e21217819 */ /* 0x000fe40000010e21 */
[----:B------:R-:W-:Y:S02]  /*5120*/  LOP3.LUT R31, R31, R8, RZ, 0x3c, !PT ;  /* 0x000000081f1f7212 */ /* 0x000fe400078e3cff */
[----:B------:R-:W-:Y:S02]  /*5130*/  LOP3.LUT R8, R21, R14, R25, 0x96, !PT ;  /* 0x0000000e15087212 */ /* 0x000fe400078e9619 */
[----:B------:R-:W-:-:S02]  /*5140*/  LOP3.LUT R32, R30, R33, R0, 0x96, !PT ;  /* 0x000000211e207212 */ /* 0x000fc400078e9600 */
[----:B------:R-:W-:Y:S02]  /*5150*/  SHF.L.W.U32.HI R24, R31, 0x1, R31 ;  /* 0x000000011f187819 */ /* 0x000fe40000010e1f */
[----:B------:R-:W-:Y:S01]  /*5160*/  LEA.HI R35, R30, R35, R30, 0x5 ;  /* 0x000000231e237211 */ /* 0x000fe200078f281e */
[----:B------:R-:W-:Y:S01]  /*5170*/  IMAD.IADD R32, R7, 0x1, R32 ;  /* 0x0000000107207824 */ /* 0x000fe200078e0220 */
[----:B------:R-:W-:Y:S02]  /*5180*/  LOP3.LUT R28, R8, R9, RZ, 0x3c, !PT ;  /* 0x00000009081c7212 */ /* 0x000fe400078e3cff */
[----:B------:R-:W-:Y:S02]  /*5190*/  SHF.L.W.U32.HI R8, R30, 0x1e, R30 ;  /* 0x0000001e1e087819 */ /* 0x000fe40000010e1e */
[----:B------:R-:W-:Y:S02]  /*51a0*/  IADD3 R9, PT, PT, R24, R35, R18 ;  /* 0x0000002318097210 */ /* 0x000fe40007ffe012 */
[----:B------:R-:W-:-:S02]  /*51b0*/  LOP3.LUT R30, R10, R15, R29, 0x96, !PT ;  /* 0x0000000f0a1e7212 */ /* 0x000fc400078e961d */
[C---:B------:R-:W-:Y:S02]  /*51c0*/  LOP3.LUT R31, R9.reuse, R8, R33, 0x96, !PT ;  /* 0x00000008091f7212 */ /* 0x040fe400078e9621 */
[----:B------:R-:W-:Y:S02]  /*51d0*/  SHF.L.W.U32.HI R28, R28, 0x1, R28 ;  /* 0x000000011c1c7819 */ /* 0x000fe40000010e1c */
[C---:B------:R-:W-:Y:S01]  /*51e0*/  LEA.HI R7, R9.reuse, R32, R9, 0x5 ;  /* 0x0000002009077211 */ /* 0x040fe200078f2809 */
[----:B------:R-:W-:Y:S01]  /*51f0*/  IMAD.IADD R32, R0, 0x1, R31 ;  /* 0x0000000100207824 */ /* 0x000fe200078e021f */
[----:B------:R-:W-:Y:S02]  /*5200*/  LOP3.LUT R30, R30, R11, RZ, 0x3c, !PT ;  /* 0x0000000b1e1e7212 */ /* 0x000fe400078e3cff */
[----:B------:R-:W-:Y:S02]  /*5210*/  IADD3 R11, PT, PT, R28, R7, R18 ;  /* 0x000000071c0b7210 */ /* 0x000fe40007ffe012 */
[----:B------:R-:W-:-:S02]  /*5220*/  SHF.L.W.U32.HI R7, R9, 0x1e, R9 ;  /* 0x0000001e09077819 */ /* 0x000fc40000010e09 */
[----:B------:R-:W-:Y:S02]  /*5230*/  LOP3.LUT R0, R13, R16, R24, 0x96, !PT ;  /* 0x000000100d007212 */ /* 0x000fe400078e9618 */
[----:B------:R-:W-:Y:S02]  /*5240*/  SHF.L.W.U32.HI R31, R30, 0x1, R30 ;  /* 0x000000011e1f7819 */ /* 0x000fe40000010e1e */
[C-C-:B------:R-:W-:Y:S02]  /*5250*/  LEA.HI R32, R11.reuse, R32, R11.reuse, 0x5 ;  /* 0x000000200b207211 */ /* 0x140fe400078f280b */
[C---:B------:R-:W-:Y:S02]  /*5260*/  LOP3.LUT R30, R11.reuse, R7, R8, 0x96, !PT ;  /* 0x000000070b1e7212 */ /* 0x040fe400078e9608 */
[----:B------:R-:W-:Y:S02]  /*5270*/  LOP3.LUT R21, R0, R21, RZ, 0x3c, !PT ;  /* 0x0000001500157212 */ /* 0x000fe400078e3cff */
[----:B------:R-:W-:Y:S01]  /*5280*/  SHF.L.W.U32.HI R0, R11, 0x1e, R11 ;  /* 0x0000001e0b007819 */ /* 0x000fe20000010e0b */
[----:B------:R-:W-:Y:S01]  /*5290*/  IMAD.IADD R33, R33, 0x1, R30 ;  /* 0x0000000121217824 */ /* 0x000fe200078e021e */
[----:B------:R-:W-:-:S02]  /*52a0*/  IADD3 R34, PT, PT, R31, R32, R18 ;  /* 0x000000201f227210 */ /* 0x000fc40007ffe012 */
[----:B------:R-:W-:Y:S02]  /*52b0*/  LOP3.LUT R9, R27, R26, R28, 0x96, !PT ;  /* 0x0000001a1b097212 */ /* 0x000fe400078e961c */
[C---:B------:R-:W-:Y:S02]  /*52c0*/  LOP3.LUT R11, R34.reuse, R0, R7, 0x96, !PT ;  /* 0x00000000220b7212 */ /* 0x040fe400078e9607 */
[----:B------:R-:W-:Y:S02]  /*52d0*/  SHF.L.W.U32.HI R21, R21, 0x1, R21 ;  /* 0x0000000115157819 */ /* 0x000fe40000010e15 */
[----:B------:R-:W-:Y:S02]  /*52e0*/  LEA.HI R33, R34, R33, R34, 0x5 ;  /* 0x0000002122217211 */ /* 0x000fe400078f2822 */
[----:B------:R-:W-:Y:S01]  /*52f0*/  LOP3.LUT R9, R9, R10, RZ, 0x3c, !PT ;  /* 0x0000000a09097212 */ /* 0x000fe200078e3cff */
[----:B------:R-:W-:Y:S01]  /*5300*/  IMAD.IADD R10, R8, 0x1, R11 ;  /* 0x00000001080a7824 */ /* 0x000fe200078e020b */
[----:B------:R-:W-:-:S02]  /*5310*/  IADD3 R33, PT, PT, R21, R33, R18 ;  /* 0x0000002115217210 */ /* 0x000fc40007ffe012 */
[----:B------:R-:W-:Y:S02]  /*5320*/  SHF.L.W.U32.HI R34, R34, 0x1e, R34 ;  /* 0x0000001e22227819 */ /* 0x000fe40000010e22 */
[----:B------:R-:W-:Y:S02]  /*5330*/  SHF.L.W.U32.HI R30, R9, 0x1, R9 ;  /* 0x00000001091e7819 */ /* 0x000fe40000010e09 */
[----:B------:R-:W-:Y:S02]  /*5340*/  LOP3.LUT R8, R20, R17, R31, 0x96, !PT ;  /* 0x0000001114087212 */ /* 0x000fe400078e961f */
[C---:B------:R-:W-:Y:S02]  /*5350*/  LEA.HI R9, R33.reuse, R10, R33, 0x5 ;  /* 0x0000000a21097211 */ /* 0x040fe400078f2821 */
[----:B------:R-:W-:Y:S02]  /*5360*/  LOP3.LUT R10, R33, R34, R0, 0x96, !PT ;  /* 0x00000022210a7212 */ /* 0x000fe400078e9600 */
[----:B------:R-:W-:-:S02]  /*5370*/  LOP3.LUT R13, R8, R13, RZ, 0x3c, !PT ;  /* 0x0000000d080d7212 */ /* 0x000fc400078e3cff */
[----:B------:R-:W-:Y:S01]  /*5380*/  SHF.L.W.U32.HI R33, R33, 0x1e, R33 ;  /* 0x0000001e21217819 */ /* 0x000fe20000010e21 */
[----:B------:R-:W-:Y:S01]  /*5390*/  IMAD.IADD R7, R7, 0x1, R10 ;  /* 0x0000000107077824 */ /* 0x000fe200078e020a */
[----:B------:R-:W-:Y:S02]  /*53a0*/  IADD3 R8, PT, PT, R30, R9, R18 ;  /* 0x000000091e087210 */ /* 0x000fe40007ffe012 */
        /* <DEDUP_REMOVED lines=8> */
[----:B------:R-:W2:Y:S01]  /*5430*/  LDL R27, [R1+0x70] ;  /* 0x00007000011b7983 */ /* 0x000ea20000100800 */
[C---:B------:R-:W-:Y:S02]  /*5440*/  LOP3.LUT R11, R35.reuse, R0, R33, 0x96, !PT ;  /* 0x00000000230b7212 */ /* 0x040fe400078e9621 */
[----:B------:R-:W-:Y:S02]  /*5450*/  SHF.L.W.U32.HI R7, R10, 0x1, R10 ;  /* 0x000000010a077819 */ /* 0x000fe40000010e0a */
[----:B------:R-:W-:Y:S01]  /*5460*/  LOP3.LUT R8, R14, R29, R30, 0x96, !PT ;  /* 0x0000001d0e087212 */ /* 0x000fe200078e961e */
[----:B------:R-:W-:Y:S01]  /*5470*/  IMAD.IADD R13, R34, 0x1, R11 ;  /* 0x00000001220d7824 */ /* 0x000fe200078e020b */
[----:B------:R-:W-:-:S02]  /*5480*/  LEA.HI R10, R35, R36, R35, 0x5 ;  /* 0x00000024230a7211 */ /* 0x000fc400078f2823 */
[----:B------:R-:W-:Y:S02]  /*5490*/  LOP3.LUT R9, R8, R20, RZ, 0x3c, !PT ;  /* 0x0000001408097212 */ /* 0x000fe400078e3cff */
[----:B------:R-:W-:Y:S02]  /*54a0*/  IADD3 R8, PT, PT, R7, R10, R18 ;  /* 0x0000000a07087210 */ /* 0x000fe40007ffe012 */
[----:B------:R-:W-:Y:S02]  /*54b0*/  SHF.L.W.U32.HI R11, R35, 0x1e, R35 ;  /* 0x0000001e230b7819 */ /* 0x000fe40000010e23 */
        /* <DEDUP_REMOVED lines=10> */
[----:B------:R-:W-:Y:S01]  /*5560*/  LEA.HI R35, R33, R20, R33, 0x5 ;  /* 0x0000001421237211 */ /* 0x000fe200078f2821 */
[----:B------:R-:W-:Y:S01]  /*5570*/  IMAD.IADD R37, R0, 0x1, R37 ;  /* 0x0000000100257824 */ /* 0x000fe200078e0225 */
[----:B------:R-:W-:Y:S02]  /*5580*/  LOP3.LUT R13, R16, R28, R7, 0x96, !PT ;  /* 0x0000001c100d7212 */ /* 0x000fe400078e9607 */
[----:B------:R-:W-:Y:S02]  /*5590*/  IADD3 R12, PT, PT, R8, R35, R18 ;  /* 0x00000023080c7210 */ /* 0x000fe40007ffe012 */
[----:B------:R-:W-:Y:S02]  /*55a0*/  LOP3.LUT R13, R13, R14, RZ, 0x3c, !PT ;  /* 0x0000000e0d0d7212 */ /* 0x000fe400078e3cff */
[----:B------:R-:W-:Y:S02]  /*55b0*/  SHF.L.W.U32.HI R33, R33, 0x1e, R33 ;  /* 0x0000001e21217819 */ /* 0x000fe40000010e21 */
[----:B------:R-:W-:-:S02]  /*55c0*/  LOP3.LUT R14, R26, R31, R9, 0x96, !PT ;  /* 0x0000001f1a0e7212 */ /* 0x000fc400078e9609 */
[----:B------:R-:W-:Y:S02]  /*55d0*/  SHF.L.W.U32.HI R0, R13, 0x1, R13 ;  /* 0x000000010d007819 */ /* 0x000fe40000010e0d */
[C---:B------:R-:W-:Y:S02]  /*55e0*/  LEA.HI R37, R12.reuse, R37, R12, 0x5 ;  /* 0x000000250c257211 */ /* 0x040fe400078f280c */
[----:B------:R-:W-:Y:S02]  /*55f0*/  LOP3.LUT R20, R12, R33, R10, 0x96, !PT ;  /* 0x000000210c147212 */ /* 0x000fe400078e960a */
[----:B------:R-:W-:Y:S02]  /*5600*/  LOP3.LUT R14, R14, R15, RZ, 0x3c, !PT ;  /* 0x0000000f0e0e7212 */ /* 0x000fe400078e3cff */
[----:B------:R-:W-:Y:S01]  /*5610*/  IADD3 R15, PT, PT, R0, R37, R18 ;  /* 0x00000025000f7210 */ /* 0x000fe20007ffe012 */
[----:B------:R-:W-:Y:S01]  /*5620*/  IMAD.IADD R20, R11, 0x1, R20 ;  /* 0x000000010b147824 */ /* 0x000fe200078e0214 */
[----:B------:R-:W-:-:S02]  /*5630*/  SHF.L.W.U32.HI R12, R12, 0x1e, R12 ;  /* 0x0000001e0c0c7819 */ /* 0x000fc40000010e0c */
[----:B------:R-:W-:Y:S02]  /*5640*/  SHF.L.W.U32.HI R11, R14, 0x1, R14 ;  /* 0x000000010e0b7819 */ /* 0x000fe40000010e0e */
[C---:B------:R-:W-:Y:S02]  /*5650*/  LOP3.LUT R35, R15.reuse, R12, R33, 0x96, !PT ;  /* 0x0000000c0f237212 */ /* 0x040fe400078e9621 */
[----:B------:R-:W-:Y:S02]  /*5660*/  LEA.HI R14, R15, R20, R15, 0x5 ;  /* 0x000000140f0e7211 */ /* 0x000fe400078f280f */
[----:B------:R-:W-:Y:S01]  /*5670*/  LOP3.LUT R13, R17, R21, R8, 0x96, !PT ;  /* 0x00000015110d7212 */ /* 0x000fe200078e9608 */
[----:B------:R-:W-:Y:S01]  /*5680*/  IMAD.IADD R35, R10, 0x1, R35 ;  /* 0x000000010a237824 */ /* 0x000fe200078e0223 */
[----:B------:R-:W-:Y:S02]  /*5690*/  IADD3 R14, PT, PT, R11, R14, R18 ;  /* 0x0000000e0b0e7210 */ /* 0x000fe40007ffe012 */
[----:B------:R-:W-:-:S02]  /*56a0*/  SHF.L.W.U32.HI R15, R15, 0x1e, R15 ;  /* 0x0000001e0f0f7819 */ /* 0x000fc40000010e0f */
[----:B------:R-:W-:Y:S02]  /*56b0*/  LOP3.LUT R13, R13, R16, RZ, 0x3c, !PT ;  /* 0x000000100d0d7212 */ /* 0x000fe400078e3cff */
[C---:B------:R-:W-:Y:S02]  /*56c0*/  LEA.HI R10, R14.reuse, R35, R14, 0x5 ;  /* 0x000000230e0a7211 */ /* 0x040fe400078f280e */
[----:B------:R-:W-:Y:S02]  /*56d0*/  LOP3.LUT R16, R14, R15, R12, 0x96, !PT ;  /* 0x0000000f0e107212 */ /* 0x000fe400078e960c */
[----:B------:R-:W-:Y:S02]  /*56e0*/  LOP3.LUT R35, R25, R30, R0, 0x96, !PT ;  /* 0x0000001e19237212 */ /* 0x000fe400078e9600 */
[----:B------:R-:W-:Y:S01]  /*56f0*/  SHF.L.W.U32.HI R13, R13, 0x1, R13 ;  /* 0x000000010d0d7819 */ /* 0x000fe20000010e0d */
[----:B------:R-:W-:Y:S01]  /*5700*/  IMAD.IADD R16, R33, 0x1, R16 ;  /* 0x0000000121107824 */ /* 0x000fe200078e0210 */
[----:B------:R-:W-:-:S02]  /*5710*/  LOP3.LUT R35, R35, R26, RZ, 0x3c, !PT ;  /* 0x0000001a23237212 */ /* 0x000fc400078e3cff */
[----:B------:R-:W-:Y:S02]  /*5720*/  IADD3 R33, PT, PT, R13, R10, R18 ;  /* 0x0000000a0d217210 */ /* 0x000fe40007ffe012 */
[----:B------:R-:W-:Y:S02]  /*5730*/  SHF.L.W.U32.HI R14, R14, 0x1e, R14 ;  /* 0x0000001e0e0e7819 */ /* 0x000fe40000010e0e */
[----:B------:R-:W-:Y:S02]  /*5740*/  SHF.L.W.U32.HI R10, R35, 0x1, R35 ;  /* 0x00000001230a7819 */ /* 0x000fe40000010e23 */
[----:B------:R-:W-:Y:S02]  /*5750*/  LEA.HI R35, R33, R16, R33, 0x5 ;  /* 0x0000001021237211 */ /* 0x000fe400078f2821 */
[----:B------:R-:W-:Y:S02]  /*5760*/  LOP3.LUT R16, R29, R32, R11, 0x96, !PT ;  /* 0x000000201d107212 */ /* 0x000fe400078e960b */
[----:B------:R-:W-:-:S02]  /*5770*/  LOP3.LUT R37, R33, R14, R15, 0x96, !PT ;  /* 0x0000000e21257212 */ /* 0x000fc400078e960f */
[----:B------:R-:W-:Y:S02]  /*5780*/  LOP3.LUT R17, R16, R17, RZ, 0x3c, !PT ;  /* 0x0000001110117212 */ /* 0x000fe400078e3cff */
[----:B------:R-:W-:Y:S01]  /*5790*/  IADD3 R16, PT, PT, R10, R35, R18 ;  /* 0x000000230a107210 */ /* 0x000fe20007ffe012 */
[----:B------:R-:W-:Y:S01]  /*57a0*/  IMAD.IADD R37, R12, 0x1, R37 ;  /* 0x000000010c257824 */ /* 0x000fe200078e0225 */
[----:B------:R-:W-:Y:S02]  /*57b0*/  SHF.L.W.U32.HI R33, R33, 0x1e, R33 ;  /* 0x0000001e21217819 */ /* 0x000fe40000010e21 */
[----:B------:R-:W-:Y:S02]  /*57c0*/  LOP3.LUT R20, R24, R7, R13, 0x96, !PT ;  /* 0x0000000718147212 */ /* 0x000fe400078e960d */
[----:B------:R-:W-:Y:S02]  /*57d0*/  LOP3.LUT R26, R16, R33, R14, 0x96, !PT ;  /* 0x00000021101a7212 */ /* 0x000fe400078e960e */
[----:B------:R-:W-:-:S02]  /*57e0*/  SHF.L.W.U32.HI R12, R17, 0x1, R17 ;  /* 0x00000001110c7819 */ /* 0x000fc40000010e11 */
[----:B------:R-:W-:Y:S01]  /*57f0*/  LEA.HI R37, R16, R37, R16, 0x5 ;  /* 0x0000002510257211 */ /* 0x000fe200078f2810 */
[----:B------:R-:W-:Y:S01]  /*5800*/  IMAD.IADD R26, R15, 0x1, R26 ;  /* 0x000000010f1a7824 */ /* 0x000fe200078e021a */
[----:B------:R-:W-:Y:S02]  /*5810*/  LOP3.LUT R20, R20, R25, RZ, 0x3c, !PT ;  /* 0x0000001914147212 */ /* 0x000fe400078e3cff */
[----:B------:R-:W-:Y:S02]  /*5820*/  IADD3 R25, PT, PT, R12, R37, R18 ;  /* 0x000000250c197210 */ /* 0x000fe40007ffe012 */
[----:B------:R-:W-:Y:S02]  /*5830*/  SHF.L.W.U32.HI R16, R16, 0x1e, R16 ;  /* 0x0000001e10107819 */ /* 0x000fe40000010e10 */
[----:B------:R-:W-:Y:S02]  /*5840*/  SHF.L.W.U32.HI R15, R20, 0x1, R20 ;  /* 0x00000001140f7819 */ /* 0x000fe40000010e14 */
[----:B------:R-:W-:-:S02]  /*5850*/  LOP3.LUT R20, R28, R9, R10, 0x96, !PT ;  /* 0x000000091c147212 */ /* 0x000fc400078e960a */
[C---:B------:R-:W-:Y:S02]  /*5860*/  LEA.HI R26, R25.reuse, R26, R25, 0x5 ;  /* 0x0000001a191a7211 */ /* 0x040fe400078f2819 */
[----:B------:R-:W-:Y:S02]  /*5870*/  LOP3.LUT R35, R25, R16, R33, 0x96, !PT ;  /* 0x0000001019237212 */ /* 0x000fe400078e9621 */
[----:B------:R-:W-:Y:S02]  /*5880*/  LOP3.LUT R17, R20, R29, RZ, 0x3c, !PT ;  /* 0x0000001d14117212 */ /* 0x000fe400078e3cff */
[----:B------:R-:W-:Y:S01]  /*5890*/  IADD3 R20, PT, PT, R15, R26, R18 ;  /* 0x0000001a0f147210 */ /* 0x000fe20007ffe012 */
[----:B------:R-:W-:Y:S01]  /*58a0*/  IMAD.IADD R35, R14, 0x1, R35 ;  /* 0x000000010e237824 */ /* 0x000fe200078e0223 */
[----:B------:R-:W-:Y:S02]  /*58b0*/  SHF.L.W.U32.HI R25, R25, 0x1e, R25 ;  /* 0x0000001e19197819 */ /* 0x000fe40000010e19 */
        /* <DEDUP_REMOVED lines=8> */
[----:B------:R-:W-:Y:S02]  /*5940*/  SHF.L.W.U32.HI R14, R14, 0x1, R14 ;  /* 0x000000010e0e7819 */ /* 0x000fe40000010e0e */
[--C-:B------:R-:W-:Y:S02]  /*5950*/  LEA.HI R33, R29, R26, R29.reuse, 0x5 ;  /* 0x0000001a1d217211 */ /* 0x100fe400078f281d */
[----:B------:R-:W-:Y:S02]  /*5960*/  LOP3.LUT R35, R20, R25, R29, 0xe8, !PT ;  /* 0x0000001914237212 */ /* 0x000fe400078ee81d */
[----:B------:R-:W-:Y:S02]  /*5970*/  IADD3 R18, PT, PT, R14, R33, R18 ;  /* 0x000000210e127210 */ /* 0x000fe40007ffe012 */
[----:B------:R-:W-:Y:S01]  /*5980*/  LOP3.LUT R33, R21, R0, R15, 0x96, !PT ;  /* 0x0000000015217212 */ /* 0x000fe200078e960f */
[----:B------:R-:W-:Y:S01]  /*5990*/  IMAD.IADD R35, R16, 0x1, R35 ;  /* 0x0000000110237824 */ /* 0x000fe200078e0223 */
[----:B------:R-:W-:-:S02]  /*59a0*/  SHF.L.W.U32.HI R29, R29, 0x1e, R29 ;  /* 0x0000001e1d1d7819 */ /* 0x000fc40000010e1d */
[----:B------:R-:W-:Y:S02]  /*59b0*/  LOP3.LUT R33, R33, R28, RZ, 0x3c, !PT ;  /* 0x0000001c21217212 */ /* 0x000fe400078e3cff */
[--C-:B------:R-:W-:Y:S02]  /*59c0*/  LOP3.LUT R26, R29, R20, R18.reuse, 0xe8, !PT ;  /* 0x000000141d1a7212 */ /* 0x100fe400078ee812 */
[----:B------:R-:W-:Y:S02]  /*59d0*/  SHF.L.W.U32.HI R16, R33, 0x1, R33 ;  /* 0x0000000121107819 */ /* 0x000fe40000010e21 */
[----:B------:R-:W-:Y:S01]  /*59e0*/  LEA.HI R35, R18, R35, R18, 0x5 ;  /* 0x0000002312237211 */ /* 0x000fe200078f2812 */
[----:B------:R-:W-:Y:S01]  /*59f0*/  IMAD.IADD R34, R25, 0x1, R26 ;  /* 0x0000000119227824 */ /* 0x000fe200078e021a */
[----:B------:R-:W-:Y:S02]  /*5a00*/  LOP3.LUT R24, R30, R11, R17, 0x96, !PT ;  /* 0x0000000b1e187212 */ /* 0x000fe400078e9611 */
[----:B------:R-:W-:-:S02]  /*5a10*/  IADD3 R35, PT, PT, R16, R35, R19 ;  /* 0x0000002310237210 */ /* 0x000fc40007ffe013 */
[----:B------:R-:W-:Y:S02]  /*5a20*/  SHF.L.W.U32.HI R26, R18, 0x1e, R18 ;  /* 0x0000001e121a7819 */ /* 0x000fe40000010e12 */
[----:B------:R-:W-:Y:S02]  /*5a30*/  LOP3.LUT R24, R24, R31, RZ, 0x3c, !PT ;  /* 0x0000001f18187212 */ /* 0x000fe400078e3cff */
[----:B------:R-:W-:Y:S02]  /*5a40*/  LOP3.LUT R25, R26, R29, R35, 0xe8, !PT ;  /* 0x0000001d1a197212 */ /* 0x000fe400078ee823 */
[----:B------:R-:W-:Y:S02]  /*5a50*/  LOP3.LUT R28, R32, R13, R14, 0x96, !PT ;  /* 0x0000000d201c7212 */ /* 0x000fe400078e960e */
[----:B------:R-:W-:Y:S01]  /*5a60*/  SHF.L.W.U32.HI R18, R24, 0x1, R24 ;  /* 0x0000000118127819 */ /* 0x000fe20000010e18 */
[----:B------:R-:W-:Y:S01]  /*5a70*/  IMAD.IADD R31, R20, 0x1, R25 ;  /* 0x00000001141f7824 */ /* 0x000fe200078e0219 */
[----:B------:R-:W-:-:S02]  /*5a80*/  LEA.HI R34, R35, R34, R35, 0x5 ;  /* 0x0000002223227211 */ /* 0x000fc400078f2823 */
[----:B------:R-:W-:Y:S02]  /*5a90*/  LOP3.LUT R24, R28, R21, RZ, 0x3c, !PT ;  /* 0x000000151c187212 */ /* 0x000fe400078e3cff */
[----:B------:R-:W-:Y:S02]  /*5aa0*/  SHF.L.W.U32.HI R21, R35, 0x1e, R35 ;  /* 0x0000001e23157819 */ /* 0x000fe40000010e23 */
[----:B------:R-:W-:Y:S02]  /*5ab0*/  IADD3 R28, PT, PT, R18, R34, R19 ;  /* 0x00000022121c7210 */ /* 0x000fe40007ffe013 */
        /* <DEDUP_REMOVED lines=16> */
[----:B------:R-:W-:-:S02]  /*5bc0*/  SHF.L.W.U32.HI R26, R29, 0x1, R29 ;  /* 0x000000011d1a7819 */ /* 0x000fc40000010e1d */
[--C-:B------:R-:W-:Y:S02]  /*5bd0*/  LOP3.LUT R34, R25, R28, R30.reuse, 0xe8, !PT ;  /* 0x0000001c19227212 */ /* 0x100fe400078ee81e */
[----:B------:R-:W-:Y:S02]  /*5be0*/  LEA.HI R33, R30, R33, R30, 0x5 ;  /* 0x000000211e217211 */ /* 0x000fe400078f281e */
[----:B------:R-:W-:Y:S01]  /*5bf0*/  LOP3.LUT R32, R8, R15, R20, 0x96, !PT ;  /* 0x0000000f08207212 */ /* 0x000fe200078e9614 */
[----:B------:R-:W-:Y:S01]  /*5c00*/  IMAD.IADD R34, R21, 0x1, R34 ;  /* 0x0000000115227824 */ /* 0x000fe200078e0222 */
[----:B------:R-:W-:Y:S02]  /*5c10*/  IADD3 R33, PT, PT, R26, R33, R19 ;  /* 0x000000211a217210 */ /* 0x000fe40007ffe013 */
[----:B------:R-:W-:Y:S02]  /*5c20*/  SHF.L.W.U32.HI R30, R30, 0x1e, R30 ;  /* 0x0000001e1e1e7819 */ /* 0x000fe40000010e1e */
[----:B------:R-:W-:-:S02]  /*5c30*/  LOP3.LUT R7, R32, R7, RZ, 0x3c, !PT ;  /* 0x0000000720077212 */ /* 0x000fc400078e3cff */
[----:B------:R-:W-:Y:S02]  /*5c40*/  LOP3.LUT R31, R30, R25, R33, 0xe8, !PT ;  /* 0x000000191e1f7212 */ /* 0x000fe400078ee821 */
[----:B------:R-:W-:Y:S02]  /*5c50*/  LOP3.LUT R32, R0, R17, R24, 0x96, !PT ;  /* 0x0000001100207212 */ /* 0x000fe400078e9618 */
[----:B------:R-:W-:Y:S01]  /*5c60*/  SHF.L.W.U32.HI R7, R7, 0x1, R7 ;  /* 0x0000000107077819 */ /* 0x000fe20000010e07 */
[----:B------:R-:W-:Y:S01]  /*5c70*/  IMAD.IADD R28, R28, 0x1, R31 ;  /* 0x000000011c1c7824 */ /* 0x000fe200078e021f */
[----:B------:R-:W-:Y:S02]  /*5c80*/  LEA.HI R34, R33, R34, R33, 0x5 ;  /* 0x0000002221227211 */ /* 0x000fe400078f2821 */
[----:B------:R-:W-:Y:S02]  /*5c90*/  LOP3.LUT R9, R32, R9, RZ, 0x3c, !PT ;  /* 0x0000000920097212 */ /* 0x000fe400078e3cff */
[----:B------:R-:W-:-:S02]  /*5ca0*/  IADD3 R21, PT, PT, R7, R34, R19 ;  /* 0x0000002207157210 */ /* 0x000fc40007ffe013 */
[----:B------:R-:W-:Y:S02]  /*5cb0*/  SHF.L.W.U32.HI R29, R33, 0x1e, R33 ;  /* 0x0000001e211d7819 */ /* 0x000fe40000010e21 */
[----:B------:R-:W-:Y:S02]  /*5cc0*/  LOP3.LUT R31, R11, R14, R26, 0x96, !PT ;  /* 0x0000000e0b1f7212 */ /* 0x000fe400078e961a */
[----:B------:R-:W-:Y:S02]  /*5cd0*/  SHF.L.W.U32.HI R9, R9, 0x1, R9 ;  /* 0x0000000109097819 */ /* 0x000fe40000010e09 */
[--C-:B------:R-:W-:Y:S02]  /*5ce0*/  LEA.HI R28, R21, R28, R21.reuse, 0x5 ;  /* 0x0000001c151c7211 */ /* 0x100fe400078f2815 */
[----:B------:R-:W-:Y:S02]  /*5cf0*/  LOP3.LUT R32, R29, R30, R21, 0xe8, !PT ;  /* 0x0000001e1d207212 */ /* 0x000fe400078ee815 */
[----:B------:R-:W-:-:S02]  /*5d00*/  LOP3.LUT R31, R31, R8, RZ, 0x3c, !PT ;  /* 0x000000081f1f7212 */ /* 0x000fc400078e3cff */
[----:B------:R-:W-:Y:S01]  /*5d10*/  IADD3 R8, PT, PT, R9, R28, R19 ;  /* 0x0000001c09087210 */ /* 0x000fe20007ffe013 */
[----:B------:R-:W-:Y:S01]  /*5d20*/  IMAD.IADD R33, R25, 0x1, R32 ;  /* 0x0000000119217824 */ /* 0x000fe200078e0220 */
[----:B------:R-:W-:Y:S02]  /*5d30*/  SHF.L.W.U32.HI R28, R21, 0x1e, R21 ;  /* 0x0000001e151c7819 */ /* 0x000fe40000010e15 */
[----:B------:R-:W-:Y:S02]  /*5d40*/  SHF.L.W.U32.HI R21, R31, 0x1, R31 ;  /* 0x000000011f157819 */ /* 0x000fe40000010e1f */
[----:B------:R-:W-:Y:S02]  /*5d50*/  LOP3.LUT R25, R13, R16, R7, 0x96, !PT ;  /* 0x000000100d197212 */ /* 0x000fe400078e9607 */
[--C-:B------:R-:W-:Y:S02]  /*5d60*/  LOP3.LUT R31, R28, R29, R8.reuse, 0xe8, !PT ;  /* 0x0000001d1c1f7212 */ /* 0x100fe400078ee808 */
[----:B------:R-:W-:-:S02]  /*5d70*/  LEA.HI R32, R8, R33, R8, 0x5 ;  /* 0x0000002108207211 */ /* 0x000fc400078f2808 */
[----:B------:R-:W-:Y:S01]  /*5d80*/  LOP3.LUT R0, R25, R0, RZ, 0x3c, !PT ;  /* 0x0000000019007212 */ /* 0x000fe200078e3cff */
[----:B------:R-:W-:Y:S01]  /*5d90*/  IMAD.IADD R31, R30, 0x1, R31 ;  /* 0x000000011e1f7824 */ /* 0x000fe200078e021f */
[----:B------:R-:W-:Y:S02]  /*5da0*/  SHF.L.W.U32.HI R25, R8, 0x1e, R8 ;  /* 0x0000001e08197819 */ /* 0x000fe40000010e08 */
[----:B------:R-:W-:Y:S02]  /*5db0*/  IADD3 R8, PT, PT, R21, R32, R19 ;  /* 0x0000002015087210 */ /* 0x000fe40007ffe013 */
[----:B------:R-:W-:Y:S02]  /*5dc0*/  LOP3.LUT R30, R10, R18, R9, 0x96, !PT ;  /* 0x000000120a1e7212 */ /* 0x000fe400078e9609 */
[----:B------:R-:W-:Y:S02]  /*5dd0*/  SHF.L.W.U32.HI R0, R0, 0x1, R0 ;  /* 0x0000000100007819 */ /* 0x000fe40000010e00 */
[----:B------:R-:W-:-:S02]  /*5de0*/  LOP3.LUT R32, R25, R28, R8, 0xe8, !PT ;  /* 0x0000001c19207212 */ /* 0x000fc400078ee808 */
[----:B------:R-:W-:Y:S02]  /*5df0*/  LEA.HI R31, R8, R31, R8, 0x5 ;  /* 0x0000001f081f7211 */ /* 0x000fe400078f2808 */
[----:B------:R-:W-:Y:S01]  /*5e00*/  LOP3.LUT R11, R30, R11, RZ, 0x3c, !PT ;  /* 0x0000000b1e0b7212 */ /* 0x000fe200078e3cff */
[----:B------:R-:W-:Y:S01]  /*5e10*/  IMAD.IADD R34, R29, 0x1, R32 ;  /* 0x000000011d227824 */ /* 0x000fe200078e0220 */
[----:B------:R-:W-:Y:S02]  /*5e20*/  IADD3 R31, PT, PT, R0, R31, R19 ;  /* 0x0000001f001f7210 */ /* 0x000fe40007ffe013 */
[----:B------:R-:W-:Y:S02]  /*5e30*/  SHF.L.W.U32.HI R30, R8, 0x1e, R8 ;  /* 0x0000001e081e7819 */ /* 0x000fe40000010e08 */
[----:B------:R-:W-:Y:S02]  /*5e40*/  SHF.L.W.U32.HI R8, R11, 0x1, R11 ;  /* 0x000000010b087819 */ /* 0x000fe40000010e0b */
[----:B------:R-:W-:-:S02]  /*5e50*/  LOP3.LUT R11, R30, R25, R31, 0xe8, !PT ;  /* 0x000000191e0b7212 */ /* 0x000fc400078ee81f */
[----:B------:R-:W-:Y:S02]  /*5e60*/  LOP3.LUT R32, R12, R20, R21, 0x96, !PT ;  /* 0x000000140c207212 */ /* 0x000fe400078e9615 */
[C---:B------:R-:W-:Y:S01]  /*5e70*/  LEA.HI R29, R31.reuse, R34, R31, 0x5 ;  /* 0x000000221f1d7211 */ /* 0x040fe200078f281f */
[----:B------:R-:W-:Y:S01]  /*5e80*/  IMAD.IADD R28, R28, 0x1, R11 ;  /* 0x000000011c1c7824 */ /* 0x000fe200078e020b */
[----:B------:R-:W-:Y:S02]  /*5e90*/  LOP3.LUT R32, R32, R13, RZ, 0x3c, !PT ;  /* 0x0000000d20207212 */ /* 0x000fe400078e3cff */
[----:B------:R-:W-:Y:S02]  /*5ea0*/  SHF.L.W.U32.HI R13, R31, 0x1e, R31 ;  /* 0x0000001e1f0d7819 */ /* 0x000fe40000010e1f */
[----:B------:R-:W-:Y:S02]  /*5eb0*/  IADD3 R29, PT, PT, R8, R29, R19 ;  /* 0x0000001d081d7210 */ /* 0x000fe40007ffe013 */
[----:B------:R-:W-:-:S02]  /*5ec0*/  LOP3.LUT R31, R15, R24, R0, 0x96, !PT ;  /* 0x000000180f1f7212 */ /* 0x000fc400078e9600 */
[----:B------:R-:W-:Y:S02]  /*5ed0*/  SHF.L.W.U32.HI R11, R32, 0x1, R32 ;  /* 0x00000001200b7819 */ /* 0x000fe40000010e20 */
[--C-:B------:R-:W-:Y:S02]  /*5ee0*/  LOP3.LUT R32, R13, R30, R29.reuse, 0xe8, !PT ;  /* 0x0000001e0d207212 */ /* 0x100fe400078ee81d */
[----:B------:R-:W-:Y:S02]  /*5ef0*/  LEA.HI R28, R29, R28, R29, 0x5 ;  /* 0x0000001c1d1c7211 */ /* 0x000fe400078f281d */
[----:B------:R-:W-:Y:S01]  /*5f00*/  LOP3.LUT R10, R31, R10, RZ, 0x3c, !PT ;  /* 0x0000000a1f0a7212 */ /* 0x000fe200078e3cff */
[----:B------:R-:W-:Y:S01]  /*5f10*/  IMAD.IADD R32, R25, 0x1, R32 ;  /* 0x0000000119207824 */ /* 0x000fe200078e0220 */
[----:B------:R-:W-:Y:S02]  /*5f20*/  IADD3 R31, PT, PT, R11, R28, R19 ;  /* 0x0000001c0b1f7210 */ /* 0x000fe40007ffe013 */
[----:B------:R-:W-:-:S02]  /*5f30*/  SHF.L.W.U32.HI R28, R29, 0x1e, R29 ;  /* 0x0000001e1d1c7819 */ /* 0x000fc40000010e1d */
[----:B------:R-:W-:Y:S02]  /*5f40*/  LOP3.LUT R25, R17, R26, R8, 0x96, !PT ;  /* 0x0000001a11197212 */ /* 0x000fe400078e9608 */
[--C-:B------:R-:W-:Y:S02]  /*5f50*/  LOP3.LUT R33, R28, R13, R31.reuse, 0xe8, !PT ;  /* 0x0000000d1c217212 */ /* 0x100fe400078ee81f */
[----:B------:R-:W-:Y:S02]  /*5f60*/  SHF.L.W.U32.HI R10, R10, 0x1, R10 ;  /* 0x000000010a0a7819 */ /* 0x000fe40000010e0a */
[----:B------:R-:W-:Y:S01]  /*5f70*/  LEA.HI R29, R31, R32, R31, 0x5 ;  /* 0x000000201f1d7211 */ /* 0x000fe200078f281f */
[----:B------:R-:W-:Y:S01]  /*5f80*/  IMAD.IADD R32, R30, 0x1, R33 ;  /* 0x000000011e207824 */ /* 0x000fe200078e0221 */
[----:B------:R-:W-:Y:S02]  /*5f90*/  LOP3.LUT R12, R25, R12, RZ, 0x3c, !PT ;  /* 0x0000000c190c7212 */ /* 0x000fe400078e3cff */
[----:B------:R-:W-:-:S02]  /*5fa0*/  SHF.L.W.U32.HI R25, R31, 0x1e, R31 ;  /* 0x0000001e1f197819 */ /* 0x000fc40000010e1f */
[----:B------:R-:W-:Y:S02]  /*5fb0*/  IADD3 R29, PT, PT, R10, R29, R19 ;  /* 0x0000001d0a1d7210 */ /* 0x000fe40007ffe013 */
[----:B------:R-:W-:Y:S02]  /*5fc0*/  LOP3.LUT R30, R14, R7, R11, 0x96, !PT ;  /* 0x000000070e1e7212 */ /* 0x000fe400078e960b */
[--C-:B------:R-:W-:Y:S02]  /*5fd0*/  LOP3.LUT R34, R25, R28, R29.reuse, 0xe8, !PT ;  /* 0x0000001c19227212 */ /* 0x100fe400078ee81d */
[----:B------:R-:W-:Y:S02]  /*5fe0*/  SHF.L.W.U32.HI R12, R12, 0x1, R12 ;  /* 0x000000010c0c7819 */ /* 0x000fe40000010e0c */
[----:B------:R-:W-:Y:S01]  /*5ff0*/  LEA.HI R32, R29, R32, R29, 0x5 ;  /* 0x000000201d207211 */ /* 0x000fe200078f281d */
[----:B------:R-:W-:Y:S01]  /*6000*/  IMAD.IADD R34, R13, 0x1, R34 ;  /* 0x000000010d227824 */ /* 0x000fe200078e0222 */
[----:B------:R-:W-:-:S02]  /*6010*/  LOP3.LUT R15, R30, R15, RZ, 0x3c, !PT ;  /* 0x0000000f1e0f7212 */ /* 0x000fc400078e3cff */
[----:B------:R-:W-:Y:S02]  /*6020*/  IADD3 R31, PT, PT, R12, R32, R19 ;  /* 0x000000200c1f7210 */ /* 0x000fe40007ffe013 */
        /* <DEDUP_REMOVED lines=18> */
[----:B------:R-:W-:-:S02]  /*6150*/  SHF.L.W.U32.HI R14, R14, 0x1, R14 ;  /* 0x000000010e0e7819 */ /* 0x000fc40000010e0e */
[--C-:B------:R-:W-:Y:S02]  /*6160*/  LEA.HI R29, R31, R32, R31.reuse, 0x5 ;  /* 0x000000201f1d7211 */ /* 0x100fe400078f281f */
[--C-:B------:R-:W-:Y:S02]  /*6170*/  LOP3.LUT R33, R28, R17, R31.reuse, 0xe8, !PT ;  /* 0x000000111c217212 */ /* 0x100fe400078ee81f */
[----:B------:R-:W-:Y:S02]  /*6180*/  LOP3.LUT R16, R25, R16, RZ, 0x3c, !PT ;  /* 0x0000001019107212 */ /* 0x000fe400078e3cff */
[----:B------:R-:W-:Y:S01]  /*6190*/  SHF.L.W.U32.HI R25, R31, 0x1e, R31 ;  /* 0x0000001e1f197819 */ /* 0x000fe20000010e1f */
[----:B------:R-:W-:Y:S01]  /*61a0*/  IMAD.IADD R30, R30, 0x1, R33 ;  /* 0x000000011e1e7824 */ /* 0x000fe200078e0221 */
[----:B------:R-:W-:Y:S02]  /*61b0*/  IADD3 R29, PT, PT, R14, R29, R19 ;  /* 0x0000001d0e1d7210 */ /* 0x000fe40007ffe013 */
[----:B------:R-:W-:-:S02]  /*61c0*/  LOP3.LUT R31, R24, R8, R15, 0x96, !PT ;  /* 0x00000008181f7212 */ /* 0x000fc400078e960f */
[--C-:B------:R-:W-:Y:S02]  /*61d0*/  LOP3.LUT R32, R25, R28, R29.reuse, 0xe8, !PT ;  /* 0x0000001c19207212 */ /* 0x100fe400078ee81d */
[----:B------:R-:W-:Y:S02]  /*61e0*/  SHF.L.W.U32.HI R16, R16, 0x1, R16 ;  /* 0x0000000110107819 */ /* 0x000fe40000010e10 */
[----:B------:R-:W-:Y:S01]  /*61f0*/  LEA.HI R30, R29, R30, R29, 0x5 ;  /* 0x0000001e1d1e7211 */ /* 0x000fe200078f281d */
[----:B------:R-:W-:Y:S01]  /*6200*/  IMAD.IADD R33, R17, 0x1, R32 ;  /* 0x0000000111217824 */ /* 0x000fe200078e0220 */
[----:B------:R-:W-:Y:S02]  /*6210*/  LOP3.LUT R31, R31, R18, RZ, 0x3c, !PT ;  /* 0x000000121f1f7212 */ /* 0x000fe400078e3cff */
[----:B------:R-:W-:Y:S02]  /*6220*/  IADD3 R32, PT, PT, R16, R30, R19 ;  /* 0x0000001e10207210 */ /* 0x000fe40007ffe013 */
[----:B------:R-:W-:-:S02]  /*6230*/  SHF.L.W.U32.HI R30, R29, 0x1e, R29 ;  /* 0x0000001e1d1e7819 */ /* 0x000fc40000010e1d */
[----:B------:R-:W-:Y:S02]  /*6240*/  LOP3.LUT R29, R26, R11, R14, 0x96, !PT ;  /* 0x0000000b1a1d7212 */ /* 0x000fe400078e960e */
[----:B------:R-:W-:Y:S02]  /*6250*/  SHF.L.W.U32.HI R17, R31, 0x1, R31 ;  /* 0x000000011f117819 */ /* 0x000fe40000010e1f */
[--C-:B------:R-:W-:Y:S02]  /*6260*/  LEA.HI R34, R32, R33, R32.reuse, 0x5 ;  /* 0x0000002120227211 */ /* 0x100fe400078f2820 */
[--C-:B------:R-:W-:Y:S02]  /*6270*/  LOP3.LUT R31, R30, R25, R32.reuse, 0xe8, !PT ;  /* 0x000000191e1f7212 */ /* 0x100fe400078ee820 */
[----:B------:R-:W-:Y:S02]  /*6280*/  LOP3.LUT R18, R29, R20, RZ, 0x3c, !PT ;  /* 0x000000141d127212 */ /* 0x000fe400078e3cff */
[----:B------:R-:W-:Y:S01]  /*6290*/  SHF.L.W.U32.HI R29, R32, 0x1e, R32 ;  /* 0x0000001e201d7819 */ /* 0x000fe20000010e20 */
[----:B------:R-:W-:Y:S01]  /*62a0*/  IMAD.IADD R33, R28, 0x1, R31 ;  /* 0x000000011c217824 */ /* 0x000fe200078e021f */
[----:B------:R-:W-:-:S02]  /*62b0*/  IADD3 R20, PT, PT, R17, R34, R19 ;  /* 0x0000002211147210 */ /* 0x000fc40007ffe013 */
        /* <DEDUP_REMOVED lines=40> */
[----:B------:R-:W-:Y:S02]  /*6540*/  LOP3.LUT R25, R11, R16, R7, 0x96, !PT ;  /* 0x000000100b197212 */ /* 0x000fe400078e9607 */
[----:B------:R-:W-:-:S02]  /*6550*/  LEA.HI R28, R30, R31, R30, 0x5 ;  /* 0x0000001f1e1c7211 */ /* 0x000fc400078f281e */
[----:B------:R-:W-:Y:S02]  /*6560*/  SHF.L.W.U32.HI R21, R21, 0x1, R21 ;  /* 0x0000000115157819 */ /* 0x000fe40000010e15 */
[C---:B------:R-:W-:Y:S02]  /*6570*/  LOP3.LUT R31, R30.reuse, R24, R29, 0x96, !PT ;  /* 0x000000181e1f7212 */ /* 0x040fe400078e961d */
[----:B------:R-:W-:Y:S02]  /*6580*/  LOP3.LUT R0, R25, R0, RZ, 0x3c, !PT ;  /* 0x0000000019007212 */ /* 0x000fe400078e3cff */
[----:B------:R-:W-:Y:S01]  /*6590*/  SHF.L.W.U32.HI R25, R30, 0x1e, R30 ;  /* 0x0000001e1e197819 */ /* 0x000fe20000010e1e */
[----:B------:R-:W-:Y:S01]  /*65a0*/  IMAD.IADD R33, R26, 0x1, R31 ;  /* 0x000000011a217824 */ /* 0x000fe200078e021f */
[----:B------:R-:W-:Y:S02]  /*65b0*/  IADD3 R28, PT, PT, R21, R28, R27 ;  /* 0x0000001c151c7210 */ /* 0x000fe40007ffe01b */
[----:B------:R-:W-:-:S02]  /*65c0*/  LOP3.LUT R31, R10, R17, R9, 0x96, !PT ;  /* 0x000000110a1f7212 */ /* 0x000fc400078e9609 */
[----:B------:R-:W-:Y:S02]  /*65d0*/  LOP3.LUT R26, R28, R25, R24, 0x96, !PT ;  /* 0x000000191c1a7212 */ /* 0x000fe400078e9618 */
        /* <DEDUP_REMOVED lines=8> */
[C---:B------:R-:W-:Y:S02]  /*6660*/  LEA.HI R30, R33.reuse, R30, R33, 0x5 ;  /* 0x0000001e211e7211 */ /* 0x040fe400078f2821 */
[C---:B------:R-:W-:Y:S02]  /*6670*/  LOP3.LUT R31, R33.reuse, R26, R25, 0x96, !PT ;  /* 0x0000001a211f7212 */ /* 0x040fe400078e9619 */
[----:B------:R-:W-:Y:S02]  /*6680*/  LOP3.LUT R29, R28, R11, RZ, 0x3c, !PT ;  /* 0x0000000b1c1d7212 */ /* 0x000fe400078e3cff */
[----:B------:R-:W-:Y:S01]  /*6690*/  SHF.L.W.U32.HI R11, R33, 0x1e, R33 ;  /* 0x0000001e210b7819 */ /* 0x000fe20000010e21 */
[----:B------:R-:W-:Y:S01]  /*66a0*/  IMAD.IADD R31, R24, 0x1, R31 ;  /* 0x00000001181f7824 */ /* 0x000fe200078e021f */
[----:B------:R-:W-:-:S02]  /*66b0*/  IADD3 R28, PT, PT, R8, R30, R27 ;  /* 0x0000001e081c7210 */ /* 0x000fc40007ffe01b */
[----:B------:R-:W-:Y:S02]  /*66c0*/  SHF.L.W.U32.HI R24, R29, 0x1, R29 ;  /* 0x000000011d187819 */ /* 0x000fe40000010e1d */
[C---:B------:R-:W-:Y:S02]  /*66d0*/  LOP3.LUT R30, R28.reuse, R11, R26, 0x96, !PT ;  /* 0x0000000b1c1e7212 */ /* 0x040fe400078e961a */
[----:B------:R-:W-:Y:S02]  /*66e0*/  LOP3.LUT R29, R13, R20, R0, 0x96, !PT ;  /* 0x000000140d1d7212 */ /* 0x000fe400078e9600 */
        /* <DEDUP_REMOVED lines=10> */
[----:B------:R-:W-:Y:S01]  /*6790*/  SHF.L.W.U32.HI R25, R31, 0x1e, R31 ;  /* 0x0000001e1f197819 */ /* 0x000fe20000010e1f */
[----:B------:R-:W-:Y:S01]  /*67a0*/  IMAD.IADD R30, R26, 0x1, R33 ;  /* 0x000000011a1e7824 */ /* 0x000fe200078e0221 */
[----:B------:R-:W-:Y:S02]  /*67b0*/  IADD3 R29, PT, PT, R10, R29, R27 ;  /* 0x0000001d0a1d7210 */ /* 0x000fe40007ffe01b */
[----:B------:R-:W-:Y:S02]  /*67c0*/  LOP3.LUT R26, R14, R7, R24, 0x96, !PT ;  /* 0x000000070e1a7212 */ /* 0x000fe400078e9618 */
[C---:B------:R-:W-:Y:S02]  /*67d0*/  LOP3.LUT R32, R29.reuse, R25, R28, 0x96, !PT ;  /* 0x000000191d207212 */ /* 0x040fe400078e961c */
        /* <DEDUP_REMOVED lines=24> */
[C-C-:B------:R-:W-:Y:S02]  /*6960*/  LEA.HI R31, R30.reuse, R31, R30.reuse, 0x5 ;  /* 0x0000001f1e1f7211 */ /* 0x140fe400078f281e */
[C---:B------:R-:W-:Y:S02]  /*6970*/  LOP3.LUT R33, R30.reuse, R28, R15, 0x96, !PT ;  /* 0x0000001c1e217212 */ /* 0x040fe400078e960f */
[----:B------:R-:W-:Y:S02]  /*6980*/  LOP3.LUT R29, R25, R16, RZ, 0x3c, !PT ;  /* 0x00000010191d7212 */ /* 0x000fe400078e3cff */
[----:B------:R-:W-:Y:S01]  /*6990*/  SHF.L.W.U32.HI R25, R30, 0x1e, R30 ;  /* 0x0000001e1e197819 */ /* 0x000fe20000010e1e */
[----:B------:R-:W-:Y:S01]  /*69a0*/  IMAD.IADD R33, R26, 0x1, R33 ;  /* 0x000000011a217824 */ /* 0x000fe200078e0221 */
[----:B------:R-:W-:Y:S02]  /*69b0*/  IADD3 R16, PT, PT, R14, R31, R27 ;  /* 0x0000001f0e107210 */ /* 0x000fe40007ffe01b */
[----:B------:R-:W-:-:S02]  /*69c0*/  SHF.L.W.U32.HI R26, R29, 0x1, R29 ;  /* 0x000000011d1a7819 */ /* 0x000fc40000010e1d */
[----:B------:R-:W-:Y:S02]  /*69d0*/  LOP3.LUT R32, R16, R25, R28, 0x96, !PT ;  /* 0x0000001910207212 */ /* 0x000fe400078e961c */
[----:B------:R-:W-:Y:S02]  /*69e0*/  LOP3.LUT R30, R20, R8, R13, 0x96, !PT ;  /* 0x00000008141e7212 */ /* 0x000fe400078e960d */
        /* <DEDUP_REMOVED lines=8> */
[----:B------:R-:W-:Y:S02]  /*6a70*/  LOP3.LUT R17, R33, R16, R25, 0x96, !PT ;  /* 0x0000001021117212 */ /* 0x000fe400078e9619 */
[----:B------:R-:W-:Y:S02]  /*6a80*/  LOP3.LUT R18, R15, R18, RZ, 0x3c, !PT ;  /* 0x000000120f127212 */ /* 0x000fe400078e3cff */
[----:B------:R-:W-:Y:S01]  /*6a90*/  SHF.L.W.U32.HI R15, R33, 0x1e, R33 ;  /* 0x0000001e210f7819 */ /* 0x000fe20000010e21 */
[----:B------:R-:W-:Y:S01]  /*6aa0*/  IMAD.IADD R29, R28, 0x1, R17 ;  /* 0x000000011c1d7824 */ /* 0x000fe200078e0211 */
[----:B------:R-:W-:-:S02]  /*6ab0*/  IADD3 R32, PT, PT, R24, R32, R27 ;  /* 0x0000002018207210 */ /* 0x000fc40007ffe01b */
[----:B------:R-:W-:Y:S02]  /*6ac0*/  LOP3.LUT R17, R7, R10, R26, 0x96, !PT ;  /* 0x0000000a07117212 */ /* 0x000fe400078e961a */
[----:B------:R-:W-:Y:S02]  /*6ad0*/  SHF.L.W.U32.HI R10, R18, 0x1, R18 ;  /* 0x00000001120a7819 */ /* 0x000fe40000010e12 */
[C---:B------:R-:W-:Y:S02]  /*6ae0*/  LOP3.LUT R18, R32.reuse, R15, R16, 0x96, !PT ;  /* 0x0000000f20127212 */ /* 0x040fe400078e9610 */
[----:B------:R-:W-:Y:S02]  /*6af0*/  LEA.HI R29, R32, R29, R32, 0x5 ;  /* 0x0000001d201d7211 */ /* 0x000fe400078f2820 */
[----:B------:R-:W-:Y:S01]  /*6b00*/  LOP3.LUT R17, R17, R20, RZ, 0x3c, !PT ;  /* 0x0000001411117212 */ /* 0x000fe200078e3cff */
[----:B------:R-:W-:Y:S01]  /*6b10*/  IMAD.IADD R20, R25, 0x1, R18 ;  /* 0x0000000119147824 */ /* 0x000fe200078e0212 */
[----:B------:R-:W-:-:S02]  /*6b20*/  IADD3 R29, PT, PT, R10, R29, R27 ;  /* 0x0000001d0a1d7210 */ /* 0x000fc40007ffe01b */
[----:B------:R-:W-:Y:S02]  /*6b30*/  SHF.L.W.U32.HI R18, R32, 0x1e, R32 ;  /* 0x0000001e20127819 */ /* 0x000fe40000010e20 */
[----:B------:R-:W-:Y:S02]  /*6b40*/  LOP3.LUT R24, R9, R12, R24, 0x96, !PT ;  /* 0x0000000c09187212 */ /* 0x000fe400078e9618 */
[----:B------:R-:W-:Y:S02]  /*6b50*/  SHF.L.W.U32.HI R12, R17, 0x1, R17 ;  /* 0x00000001110c7819 */ /* 0x000fe40000010e11 */
[C---:B------:R-:W-:Y:S02]  /*6b60*/  LEA.HI R20, R29.reuse, R20, R29, 0x5 ;  /* 0x000000141d147211 */ /* 0x040fe400078f281d */
[C---:B------:R-:W-:Y:S02]  /*6b70*/  LOP3.LUT R25, R29.reuse, R18, R15, 0x96, !PT ;  /* 0x000000121d197212 */ /* 0x040fe400078e960f */
[----:B------:R-:W-:-:S02]  /*6b80*/  SHF.L.W.U32.HI R17, R29, 0x1e, R29 ;  /* 0x0000001e1d117819 */ /* 0x000fc40000010e1d */
[----:B------:R-:W-:Y:S01]  /*6b90*/  IADD3 R20, PT, PT, R12, R20, R27 ;  /* 0x000000140c147210 */ /* 0x000fe20007ffe01b */
[----:B------:R-:W-:Y:S01]  /*6ba0*/  IMAD.IADD R25, R16, 0x1, R25 ;  /* 0x0000000110197824 */ /* 0x000fe200078e0219 */
[----:B------:R-:W-:Y:S02]  /*6bb0*/  LOP3.LUT R19, R24, R19, RZ, 0x3c, !PT ;  /* 0x0000001318137212 */ /* 0x000fe400078e3cff */
[C---:B------:R-:W-:Y:S02]  /*6bc0*/  LOP3.LUT R24, R20.reuse, R17, R18, 0x96, !PT ;  /* 0x0000001114187212 */ /* 0x040fe400078e9612 */
[----:B------:R-:W-:Y:S02]  /*6bd0*/  SHF.L.W.U32.HI R19, R19, 0x1, R19 ;  /* 0x0000000113137819 */ /* 0x000fe40000010e13 */
[----:B------:R-:W-:Y:S01]  /*6be0*/  LEA.HI R16, R20, R25, R20, 0x5 ;  /* 0x0000001914107211 */ /* 0x000fe200078f2814 */
[----:B------:R-:W-:Y:S01]  /*6bf0*/  IMAD.IADD R24, R15, 0x1, R24 ;  /* 0x000000010f187824 */ /* 0x000fe200078e0218 */
[----:B------:R-:W-:-:S02]  /*6c00*/  LOP3.LUT R0, R0, R13, R12, 0x96, !PT ;  /* 0x0000000d00007212 */ /* 0x000fc400078e960c */
[----:B------:R-:W-:Y:S02]  /*6c10*/  IADD3 R15, PT, PT, R19, R16, R27 ;  /* 0x00000010130f7210 */ /* 0x000fe40007ffe01b */
[----:B------:R-:W-:Y:S02]  /*6c20*/  LOP3.LUT R16, R21, R11, R10, 0x96, !PT ;  /* 0x0000000b15107212 */ /* 0x000fe400078e960a */
[----:B------:R-:W-:Y:S02]  /*6c30*/  SHF.L.W.U32.HI R10, R20, 0x1e, R20 ;  /* 0x0000001e140a7819 */ /* 0x000fe40000010e14 */
[C---:B------:R-:W-:Y:S02]  /*6c40*/  LEA.HI R24, R15.reuse, R24, R15, 0x5 ;  /* 0x000000180f187211 */ /* 0x040fe400078f280f */
[----:B------:R-:W-:Y:S01]  /*6c50*/  LOP3.LUT R16, R16, R7, RZ, 0x3c, !PT ;  /* 0x0000000710107212 */ /* 0x000fe200078e3cff */
[----:B------:R-:W-:Y:S01]  /*6c60*/  IMAD.IADD R6, R6, 0x1, R10 ;  /* 0x0000000106067824 */ /* 0x000fe200078e020a */
[----:B------:R-:W-:Y:S01]  /*6c70*/  LOP3.LUT R11, R15, R10, R17, 0x96, !PT ;  /* 0x0000000a0f0b7212 */ /* 0x000fe200078e9611 */
[----:B------:R-:W-:Y:S01]  /*6c80*/  IMAD.IADD R7, R27, 0x1, R24 ;  /* 0x000000011b077824 */ /* 0x000fe200078e0218 */
[----:B------:R-:W-:-:S02]  /*6c90*/  SHF.L.W.U32.HI R12, R15, 0x1e, R15 ;  /* 0x0000001e0f0c7819 */ /* 0x000fc40000010e0f */
[----:B------:R-:W-:Y:S01]  /*6ca0*/  LOP3.LUT R0, R0, R9, RZ, 0x3c, !PT ;  /* 0x0000000900007212 */ /* 0x000fe200078e3cff */
[----:B------:R-:W-:Y:S01]  /*6cb0*/  IMAD.IADD R18, R18, 0x1, R11 ;  /* 0x0000000112127824 */ /* 0x000fe200078e020b */
[----:B------:R-:W-:Y:S01]  /*6cc0*/  LEA.HI R7, R16, R7, R16, 0x1 ;  /* 0x0000000710077211 */ /* 0x000fe200078f0810 */
[----:B------:R-:W-:Y:S01]  /*6cd0*/  IMAD.IADD R5, R5, 0x1, R12 ;  /* 0x0000000105057824 */ /* 0x000fe200078e020c */
[----:B------:R-:W-:Y:S01]  /*6ce0*/  LOP3.LUT R8, R8, R14, R19, 0x96, !PT ;  /* 0x0000000e08087212 */ /* 0x000fe200078e9613 */
[----:B------:R0:W-:Y:S01]  /*6cf0*/  STL [R1+0x60], R6 ;  /* 0x0000600601007387 */ /* 0x0001e20000100800 */
[C-C-:B------:R-:W-:Y:S02]  /*6d00*/  LEA.HI R18, R7.reuse, R18, R7.reuse, 0x5 ;  /* 0x0000001207127211 */ /* 0x140fe400078f2807 */
[----:B------:R-:W-:Y:S02]  /*6d10*/  LOP3.LUT R16, R7, R12, R10, 0x96, !PT ;  /* 0x0000000c07107212 */ /* 0x000fe400078e960a */
[----:B------:R-:W-:Y:S01]  /*6d20*/  LOP3.LUT R8, R8, R21, RZ, 0x3c, !PT ;  /* 0x0000001508087212 */ /* 0x000fe200078e3cff */
[----:B------:R-:W-:Y:S01]  /*6d30*/  IMAD.IADD R9, R27, 0x1, R18 ;  /* 0x000000011b097824 */ /* 0x000fe200078e0212 */
[----:B------:R-:W-:Y:S01]  /*6d40*/  LEA.HI R4, R7, R4, R7, 0x1e ;  /* 0x0000000407047211 */ /* 0x000fe200078ff007 */
[----:B------:R-:W-:-:S03]  /*6d50*/  IMAD.IADD R17, R17, 0x1, R16 ;  /* 0x0000000111117824 */ /* 0x000fc600078e0210 */
[----:B------:R-:W-:Y:S01]  /*6d60*/  LEA.HI R0, R0, R9, R0, 0x1 ;  /* 0x0000000900007211 */ /* 0x000fe200078f0800 */
[----:B------:R0:W-:Y:S03]  /*6d70*/  STL.64 [R1+0x58], R4 ;  /* 0x0000580401007387 */ /* 0x0001e60000100a00 */
[--C-:B------:R-:W-:Y:S01]  /*6d80*/  LEA.HI R14, R0, R17, R0.reuse, 0x5 ;  /* 0x00000011000e7211 */ /* 0x100fe200078f2800 */
[----:B------:R-:W-:-:S04]  /*6d90*/  IMAD.IADD R3, R3, 0x1, R0 ;  /* 0x0000000103037824 */ /* 0x000fc800078e0200 */
[----:B------:R-:W-:-:S05]  /*6da0*/  IMAD.IADD R27, R27, 0x1, R14 ;  /* 0x000000011b1b7824 */ /* 0x000fca00078e020e */
[----:B------:R-:W-:-:S05]  /*6db0*/  LEA.HI R27, R8, R27, R8, 0x1 ;  /* 0x0000001b081b7211 */ /* 0x000fca00078f0808 */
[----:B------:R-:W-:-:S05]  /*6dc0*/  IMAD.IADD R2, R2, 0x1, R27 ;  /* 0x0000000102027824 */ /* 0x000fca00078e021b */
[----:B------:R0:W-:Y:S02]  /*6dd0*/  STL.64 [R1+0x50], R2 ;  /* 0x0000500201007387 */ /* 0x0001e40000100a00 */
.L_x_13:
[----:B------:R-:W-:Y:S05]  /*6de0*/  BSYNC.RECONVERGENT B0 ;  /* 0x0000000000007941 */ /* 0x000fea0003800200 */
.L_x_3:
[----:B------:R-:W3:Y:S04]  /*6df0*/  LDL.64 R26, [R1] ;  /* 0x00000000011a7983 */ /* 0x000ee80000100a00 */
[----:B------:R-:W4:Y:S04]  /*6e00*/  LDL.64 R20, [R1+0x8] ;  /* 0x0000080001147983 */ /* 0x000f280000100a00 */
[----:B------:R-:W5:Y:S04]  /*6e10*/  LDL.64 R18, [R1+0x10] ;  /* 0x0000100001127983 */ /* 0x000f680000100a00 */
[----:B------:R-:W5:Y:S04]  /*6e20*/  LDL.64 R8, [R1+0x18] ;  /* 0x0000180001087983 */ /* 0x000f680000100a00 */
[----:B0-----:R-:W5:Y:S04]  /*6e30*/  LDL.64 R10, [R1+0x20] ;  /* 0x00002000010a7983 */ /* 0x001f680000100a00 */
[----:B------:R-:W5:Y:S04]  /*6e40*/  LDL.64 R12, [R1+0x28] ;  /* 0x00002800010c7983 */ /* 0x000f680000100a00 */
[----:B------:R-:W5:Y:S04]  /*6e50*/  LDL.64 R14, [R1+0x30] ;  /* 0x00003000010e7983 */ /* 0x000f680000100a00 */
[----:B-12---:R-:W2:Y:S04]  /*6e60*/  LDL.64 R2, [R1+0x50] ;  /* 0x0000500001027983 */ /* 0x006ea80000100a00 */
[----:B------:R-:W2:Y:S04]  /*6e70*/  LDL.64 R4, [R1+0x58] ;  /* 0x0000580001047983 */ /* 0x000ea80000100a00 */
[----:B------:R-:W2:Y:S04]  /*6e80*/  LDL.64 R6, [R1+0x60] ;  /* 0x0000600001067983 */ /* 0x000ea80000100a00 */
[----:B------:R-:W2:Y:S04]  /*6e90*/  LDL R25, [R1+0x40] ;  /* 0x0000400001197983 */ /* 0x000ea80000100800 */
[----:B------:R-:W2:Y:S01]  /*6ea0*/  LDL.64 R16, [R1+0x48] ;  /* 0x0000480001107983 */ /* 0x000ea20000100a00 */
[----:B---3--:R-:W-:-:S02]  /*6eb0*/  PRMT R24, R26, 0x7771, RZ ;  /* 0x000077711a187816 */ /* 0x008fc400000000ff */
[C---:B------:R-:W-:Y:S02]  /*6ec0*/  PRMT R0, R27.reuse, 0x7771, RZ ;  /* 0x000077711b007816 */ /* 0x040fe400000000ff */
[----:B----4-:R-:W-:Y:S01]  /*6ed0*/  PRMT R32, R20, 0x7770, RZ ;  /* 0x0000777014207816 */ /* 0x010fe200000000ff */
        /* <DEDUP_REMOVED lines=8> */
[----:B------:R-:W-:Y:S01]  /*6f60*/  PRMT R29, R26, 0x7773, RZ ;  /* 0x000077731a1d7816 */ /* 0x000fe200000000ff */
[----:B------:R-:W-:Y:S01]  /*6f70*/  IMAD R24, R24, 0x1000000, R31 ;  /* 0x0100000018187824 */ /* 0x000fe200078e021f */
[----:B------:R-:W-:Y:S02]  /*6f80*/  PRMT R31, R20, 0x7771, RZ ;  /* 0x00007771141f7816 */ /* 0x000fe400000000ff */
[C---:B------:R-:W-:Y:S02]  /*6f90*/  PRMT R26, R27.reuse, 0x7772, RZ ;  /* 0x000077721b1a7816 */ /* 0x040fe400000000ff */
[----:B------:R-:W-:Y:S01]  /*6fa0*/  PRMT R30, R27, 0x7773, RZ ;  /* 0x000077731b1e7816 */ /* 0x000fe200000000ff */
[----:B------:R-:W-:Y:S01]  /*6fb0*/  IMAD.SHL.U32 R27, R28, 0x100, RZ ;  /* 0x000001001c1b7824 */ /* 0x000fe200078e00ff */
[----:B-----5:R-:W-:Y:S01]  /*6fc0*/  PRMT R34, R18, 0x7770, RZ ;  /* 0x0000777012227816 */ /* 0x020fe200000000ff */
[----:B------:R-:W-:-:S02]  /*6fd0*/  IMAD.U32 R33, R31, 0x10000, RZ ;  /* 0x000100001f217824 */ /* 0x000fc400078e00ff */
[----:B------:R-:W-:Y:S01]  /*6fe0*/  IMAD.SHL.U32 R31, R26, 0x100, RZ ;  /* 0x000001001a1f7824 */ /* 0x000fe200078e00ff */
[----:B------:R-:W-:Y:S02]  /*6ff0*/  LOP3.LUT R26, R29, R0, R27, 0xfe, !PT ;  /* 0x000000001d1a7212 */ /* 0x000fe400078efe1b */
[----:B------:R-:W-:Y:S02]  /*7000*/  PRMT R0, R21, 0x7771, RZ ;  /* 0x0000777115007816 */ /* 0x000fe400000000ff */
[----:B------:R-:W-:Y:S02]  /*7010*/  LOP3.LUT R28, R30, R24, R31, 0xfe, !PT ;  /* 0x000000181e1c7212 */ /* 0x000fe400078efe1f */
[----:B------:R-:W-:Y:S01]  /*7020*/  PRMT R27, R18, 0x7771, RZ ;  /* 0x00007771121b7816 */ /* 0x000fe200000000ff */
[----:B------:R-:W-:Y:S01]  /*7030*/  IMAD.U32 R0, R0, 0x10000, RZ ;  /* 0x0001000000007824 */ /* 0x000fe200078e00ff */
[----:B------:R-:W-:Y:S02]  /*7040*/  LOP3.LUT R33, R33, 0xff0000, RZ, 0xc0, !PT ;  /* 0x00ff000021217812 */ /* 0x000fe400078ec0ff */
[C---:B------:R-:W-:Y:S01]  /*7050*/  PRMT R24, R20.reuse, 0x7772, RZ ;  /* 0x0000777214187816 */ /* 0x040fe200000000ff */
[----:B------:R-:W-:Y:S01]  /*7060*/  IMAD.U32 R31, R27, 0x10000, RZ ;  /* 0x000100001b1f7824 */ /* 0x000fe200078e00ff */
[----:B------:R-:W-:Y:S01]  /*7070*/  PRMT R20, R20, 0x7773, RZ ;  /* 0x0000777314147816 */ /* 0x000fe200000000ff */
[----:B------:R-:W-:Y:S01]  /*7080*/  IMAD R30, R32, 0x1000000, R33 ;  /* 0x01000000201e7824 */ /* 0x000fe200078e0221 */
[----:B------:R-:W-:Y:S01]  /*7090*/  LOP3.LUT R29, R0, 0xff0000, RZ, 0xc0, !PT ;  /* 0x00ff0000001d7812 */ /* 0x000fe200078ec0ff */
[----:B------:R-:W-:Y:S01]  /*70a0*/  IMAD.SHL.U32 R27, R24, 0x100, RZ ;  /* 0x00000100181b7824 */ /* 0x000fe200078e00ff */
[----:B------:R-:W-:-:S02]  /*70b0*/  PRMT R32, R21, 0x7770, RZ ;  /* 0x0000777015207816 */ /* 0x000fc400000000ff */
[C---:B------:R-:W-:Y:S02]  /*70c0*/  PRMT R0, R21.reuse, 0x7772, RZ ;  /* 0x0000777215007816 */ /* 0x040fe400000000ff */
[----:B------:R-:W-:Y:S01]  /*70d0*/  LOP3.LUT R30, R20, R30, R27, 0xfe, !PT ;  /* 0x0000001e141e7212 */ /* 0x000fe200078efe1b */
[----:B------:R-:W-:Y:S01]  /*70e0*/  IMAD R32, R32, 0x1000000, R29 ;  /* 0x0100000020207824 */ /* 0x000fe200078e021d */
[----:B------:R-:W-:Y:S01]  /*70f0*/  PRMT R20, R21, 0x7773, RZ ;  /* 0x0000777315147816 */ /* 0x000fe200000000ff */
[----:B------:R-:W-:Y:S01]  /*7100*/  IMAD.SHL.U32 R21, R0, 0x100, RZ ;  /* 0x0000010000157824 */ /* 0x000fe200078e00ff */
[----:B------:R-:W-:Y:S02]  /*7110*/  PRMT R24, R19, 0x7771, RZ ;  /* 0x0000777113187816 */ /* 0x000fe400000000ff */
[----:B------:R-:W-:Y:S02]  /*7120*/  LOP3.LUT R31, R31, 0xff0000, RZ, 0xc0, !PT ;  /* 0x00ff00001f1f7812 */ /* 0x000fe400078ec0ff */
[----:B------:R-:W-:Y:S01]  /*7130*/  LOP3.LUT R32, R20, R32, R21, 0xfe, !PT ;  /* 0x0000002014207212 */ /* 0x000fe200078efe15 */
[----:B------:R-:W-:Y:S01]  /*7140*/  IMAD.U32 R27, R24, 0x10000, RZ ;  /* 0x00010000181b7824 */ /* 0x000fe200078e00ff */
[----:B------:R-:W-:Y:S01]  /*7150*/  PRMT R24, R18, 0x7772, RZ ;  /* 0x0000777212187816 */ /* 0x000fe200000000ff */
[----:B------:R-:W3:Y:S01]  /*7160*/  LDL.64 R20, [R1+0x68] ;  /* 0x0000680001147983 */ /* 0x000ee20000100a00 */
[----:B------:R-:W-:Y:S01]  /*7170*/  PRMT R29, R19, 0x7770, RZ ;  /* 0x00007770131d7816 */ /* 0x000fe200000000ff */
[----:B------:R-:W-:Y:S01]  /*7180*/  IMAD R34, R34, 0x1000000, R31 ;  /* 0x0100000022227824 */ /* 0x000fe200078e021f */
[----:B------:R-:W-:Y:S01]  /*7190*/  LOP3.LUT R0, R27, 0xff0000, RZ, 0xc0, !PT ;  /* 0x00ff00001b007812 */ /* 0x000fe200078ec0ff */
[----:B------:R-:W-:Y:S01]  /*71a0*/  IMAD.SHL.U32 R27, R24, 0x100, RZ ;  /* 0x00000100181b7824 */ /* 0x000fe200078e00ff */
[----:B------:R-:W-:-:S02]  /*71b0*/  PRMT R18, R18, 0x7773, RZ ;  /* 0x0000777312127816 */ /* 0x000fc400000000ff */
[----:B------:R-:W-:Y:S01]  /*71c0*/  PRMT R24, R8, 0x7771, RZ ;  /* 0x0000777108187816 */ /* 0x000fe200000000ff */
[----:B------:R-:W-:Y:S01]  /*71d0*/  IMAD R29, R29, 0x1000000, R0 ;  /* 0x010000001d1d7824 */ /* 0x000fe200078e0200 */
[----:B------:R-:W-:Y:S02]  /*71e0*/  LOP3.LUT R34, R18, R34, R27, 0xfe, !PT ;  /* 0x0000002212227212 */ /* 0x000fe400078efe1b */
[C---:B------:R-:W-:Y:S01]  /*71f0*/  PRMT R0, R19.reuse, 0x7772, RZ ;  /* 0x0000777213007816 */ /* 0x040fe200000000ff */
[----:B------:R-:W-:Y:S01]  /*7200*/  IMAD.U32 R18, R24, 0x10000, RZ ;  /* 0x0001000018127824 */ /* 0x000fe200078e00ff */
[----:B------:R-:W-:-:S03]  /*7210*/  PRMT R19, R19, 0x7773, RZ ;  /* 0x0000777313137816 */ /* 0x000fc600000000ff */
[----:B------:R-:W-:Y:S01]  /*7220*/  IMAD.SHL.U32 R0, R0, 0x100, RZ ;  /* 0x0000010000007824 */ /* 0x000fe200078e00ff */
[----:B------:R-:W-:Y:S02]  /*7230*/  LOP3.LUT R27, R18, 0xff0000, RZ, 0xc0, !PT ;  /* 0x00ff0000121b7812 */ /* 0x000fe400078ec0ff */
[----:B------:R-:W-:Y:S02]  /*7240*/  PRMT R18, R9, 0x7771, RZ ;  /* 0x0000777109127816 */ /* 0x000fe400000000ff */
[----:B------:R-:W-:Y:S02]  /*7250*/  LOP3.LUT R0, R19, R29, R0, 0xfe, !PT ;  /* 0x0000001d13007212 */ /* 0x000fe400078efe00 */
[----:B------:R-:W-:Y:S01]  /*7260*/  PRMT R24, R8, 0x7770, RZ ;  /* 0x0000777008187816 */ /* 0x000fe200000000ff */
[----:B------:R-:W-:Y:S01]  /*7270*/  IMAD.U32 R18, R18, 0x10000, RZ ;  /* 0x0001000012127824 */ /* 0x000fe200078e00ff */
[----:B------:R-:W-:-:S03]  /*7280*/  PRMT R19, R8, 0x7772, RZ ;  /* 0x0000777208137816 */ /* 0x000fc600000000ff */
[----:B------:R-:W-:Y:S01]  /*7290*/  IMAD R24, R24, 0x1000000, R27 ;  /* 0x0100000018187824 */ /* 0x000fe200078e021b */
[----:B------:R-:W-:Y:S01]  /*72a0*/  PRMT R27, R8, 0x7773, RZ ;  /* 0x00007773081b7816 */ /* 0x000fe200000000ff */
[----:B------:R-:W-:Y:S01]  /*72b0*/  IMAD.SHL.U32 R19, R19, 0x100, RZ ;  /* 0x0000010013137824 */ /* 0x000fe200078e00ff */
[----:B------:R-:W-:Y:S02]  /*72c0*/  LOP3.LUT R29, R18, 0xff0000, RZ, 0xc0, !PT ;  /* 0x00ff0000121d7812 */ /* 0x000fe400078ec0ff */
[C---:B------:R-:W-:Y:S02]  /*72d0*/  PRMT R18, R9.reuse, 0x7772, RZ ;  /* 0x0000777209127816 */ /* 0x040fe400000000ff */
[----:B------:R-:W-:Y:S02]  /*72e0*/  PRMT R8, R9, 0x7770, RZ ;  /* 0x0000777009087816 */ /* 0x000fe400000000ff */
[----:B------:R-:W-:Y:S02]  /*72f0*/  PRMT R31, R10, 0x7771, RZ ;  /* 0x000077710a1f7816 */ /* 0x000fe400000000ff */
[----:B------:R-:W-:-:S02]  /*7300*/  LOP3.LUT R24, R27, R24, R19, 0xfe, !PT ;  /* 0x000000181b187212 */ /* 0x000fc400078efe13 */
[----:B------:R-:W-:Y:S01]  /*7310*/  PRMT R19, R9, 0x7773, RZ ;  /* 0x0000777309137816 */ /* 0x000fe200000000ff */
[----:B------:R-:W-:Y:S01]  /*7320*/  IMAD.SHL.U32 R9, R18, 0x100, RZ ;  /* 0x0000010012097824 */ /* 0x000fe200078e00ff */
[----:B------:R-:W-:Y:S01]  /*7330*/  PRMT R18, R11, 0x7771, RZ ;  /* 0x000077710b127816 */ /* 0x000fe200000000ff */
[----:B------:R-:W-:Y:S02]  /*7340*/  IMAD R8, R8, 0x1000000, R29 ;  /* 0x0100000008087824 */ /* 0x000fe400078e021d */
[----:B------:R-:W-:Y:S01]  /*7350*/  IMAD.U32 R31, R31, 0x10000, RZ ;  /* 0x000100001f1f7824 */ /* 0x000fe200078e00ff */
[----:B------:R-:W-:Y:S01]  /*7360*/  PRMT R27, R10, 0x7770, RZ ;  /* 0x000077700a1b7816 */ /* 0x000fe200000000ff */
[----:B------:R-:W-:Y:S01]  /*7370*/  IMAD.U32 R18, R18, 0x10000, RZ ;  /* 0x0001000012127824 */ /* 0x000fe200078e00ff */
[----:B------:R-:W-:Y:S02]  /*7380*/  LOP3.LUT R8, R19, R8, R9, 0xfe, !PT ;  /* 0x0000000813087212 */ /* 0x000fe400078efe09 */
[----:B------:R-:W-:-:S02]  /*7390*/  LOP3.LUT R36, R31, 0xff0000, RZ, 0xc0, !PT ;  /* 0x00ff00001f247812 */ /* 0x000fc400078ec0ff */
[----:B------:R-:W-:Y:S02]  /*73a0*/  PRMT R9, R10, 0x7772, RZ ;  /* 0x000077720a097816 */ /* 0x000fe400000000ff */
[----:B------:R-:W-:Y:S01]  /*73b0*/  LOP3.LUT R29, R18, 0xff0000, RZ, 0xc0, !PT ;  /* 0x00ff0000121d7812 */ /* 0x000fe200078ec0ff */
[----:B------:R-:W-:Y:S01]  /*73c0*/  IMAD R27, R27, 0x1000000, R36 ;  /* 0x010000001b1b7824 */ /* 0x000fe200078e0224 */
[----:B------:R-:W-:Y:S01]  /*73d0*/  PRMT R19, R10, 0x7773, RZ ;  /* 0x000077730a137816 */ /* 0x000fe200000000ff */
[----:B------:R-:W-:Y:S01]  /*73e0*/  IMAD.SHL.U32 R18, R9, 0x100, RZ ;  /* 0x0000010009127824 */ /* 0x000fe200078e00ff */
[----:B------:R-:W-:-:S04]  /*73f0*/  PRMT R10, R11, 0x7770, RZ ;  /* 0x000077700b0a7816 */ /* 0x000fc800000000ff */
[----:B------:R-:W-:Y:S02]  /*7400*/  LOP3.LUT R9, R19, R27, R18, 0xfe, !PT ;  /* 0x0000001b13097212 */ /* 0x000fe400078efe12 */
[C---:B------:R-:W-:Y:S02]  /*7410*/  PRMT R18, R11.reuse, 0x7772, RZ ;  /* 0x000077720b127816 */ /* 0x040fe400000000ff */
[----:B------:R-:W-:Y:S02]  /*7420*/  PRMT R31, R12, 0x7771, RZ ;  /* 0x000077710c1f7816 */ /* 0x000fe400000000ff */
[----:B------:R-:W-:Y:S01]  /*7430*/  PRMT R19, R11, 0x7773, RZ ;  /* 0x000077730b137816 */ /* 0x000fe200000000ff */
[----:B------:R-:W-:Y:S01]  /*7440*/  IMAD.SHL.U32 R11, R18, 0x100, RZ ;  /* 0x00000100120b7824 */ /* 0x000fe200078e00ff */
[----:B------:R-:W-:Y:S01]  /*7450*/  PRMT R18, R13, 0x7771, RZ ;  /* 0x000077710d127816 */ /* 0x000fe200000000ff */
[----:B------:R-:W-:Y:S02]  /*7460*/  IMAD R10, R10, 0x1000000, R29 ;  /* 0x010000000a0a7824 */ /* 0x000fe400078e021d */
[----:B------:R-:W-:Y:S01]  /*7470*/  IMAD.U32 R31, R31, 0x10000, RZ ;  /* 0x000100001f1f7824 */ /* 0x000fe200078e00ff */
[----:B------:R-:W-:Y:S01]  /*7480*/  PRMT R27, R12, 0x7770, RZ ;  /* 0x000077700c1b7816 */ /* 0x000fe200000000ff */
[----:B------:R-:W-:Y:S01]  /*7490*/  IMAD.U32 R18, R18, 0x10000, RZ ;  /* 0x0001000012127824 */ /* 0x000fe200078e00ff */
[----:B------:R-:W-:-:S02]  /*74a0*/  LOP3.LUT R10, R19, R10, R11, 0xfe, !PT ;  /* 0x0000000a130a7212 */ /* 0x000fc400078efe0b */
[----:B------:R-:W-:Y:S02]  /*74b0*/  LOP3.LUT R36, R31, 0xff0000, RZ, 0xc0, !PT ;  /* 0x00ff00001f247812 */ /* 0x000fe400078ec0ff */
[----:B------:R-:W-:Y:S02]  /*74c0*/  PRMT R11, R12, 0x7772, RZ ;  /* 0x000077720c0b7816 */ /* 0x000fe400000000ff */
[----:B------:R-:W-:Y:S01]  /*74d0*/  LOP3.LUT R29, R18, 0xff0000, RZ, 0xc0, !PT ;  /* 0x00ff0000121d7812 */ /* 0x000fe200078ec0ff */
[----:B------:R-:W-:Y:S01]  /*74e0*/  IMAD R27, R27, 0x1000000, R36 ;  /* 0x010000001b1b7824 */ /* 0x000fe200078e0224 */
[----:B------:R-:W-:Y:S01]  /*74f0*/  PRMT R19, R12, 0x7773, RZ ;  /* 0x000077730c137816 */ /* 0x000fe200000000ff */
[----:B------:R-:W-:Y:S01]  /*7500*/  IMAD.SHL.U32 R18, R11, 0x100, RZ ;  /* 0x000001000b127824 */ /* 0x000fe200078e00ff */
[----:B------:R-:W-:Y:S02]  /*7510*/  PRMT R12, R13, 0x7770, RZ ;  /* 0x000077700d0c7816 */ /* 0x000fe400000000ff */
[----:B------:R-:W-:-:S02]  /*7520*/  PRMT R31, R14, 0x7771, RZ ;  /* 0x000077710e1f7816 */ /* 0x000fc400000000ff */
[----:B------:R-:W-:Y:S02]  /*7530*/  LOP3.LUT R11, R19, R27, R18, 0xfe, !PT ;  /* 0x0000001b130b7212 */ /* 0x000fe400078efe12 */
[C---:B------:R-:W-:Y:S01]  /*7540*/  PRMT R18, R13.reuse, 0x7772, RZ ;  /* 0x000077720d127816 */ /* 0x040fe200000000ff */
[----:B------:R-:W-:Y:S01]  /*7550*/  IMAD R12, R12, 0x1000000, R29 ;  /* 0x010000000c0c7824 */ /* 0x000fe200078e021d */
[----:B------:R-:W-:Y:S01]  /*7560*/  PRMT R19, R13, 0x7773, RZ ;  /* 0x000077730d137816 */ /* 0x000fe200000000ff */
[----:B------:R-:W-:Y:S01]  /*7570*/  IMAD.U32 R31, R31, 0x10000, RZ ;  /* 0x000100001f1f7824 */ /* 0x000fe200078e00ff */
[----:B------:R-:W-:Y:S01]  /*7580*/  PRMT R27, R15, 0x7771, RZ ;  /* 0x000077710f1b7816 */ /* 0x000fe200000000ff */
[----:B------:R-:W-:Y:S01]  /*7590*/  IMAD.SHL.U32 R13, R18, 0x100, RZ ;  /* 0x00000100120d7824 */ /* 0x000fe200078e00ff */
[----:B------:R-:W-:Y:S02]  /*75a0*/  PRMT R18, R14, 0x7770, RZ ;  /* 0x000077700e127816 */ /* 0x000fe400000000ff */
[----:B------:R-:W-:-:S02]  /*75b0*/  LOP3.LUT R31, R31, 0xff0000, RZ, 0xc0, !PT ;  /* 0x00ff00001f1f7812 */ /* 0x000fc400078ec0ff */
[----:B------:R-:W-:Y:S01]  /*75c0*/  LOP3.LUT R12, R19, R12, R13, 0xfe, !PT ;  /* 0x0000000c130c7212 */ /* 0x000fe200078efe0d */
[----:B------:R-:W-:Y:S01]  /*75d0*/  IMAD.U32 R19, R27, 0x10000, RZ ;  /* 0x000100001b137824 */ /* 0x000fe200078e00ff */
[----:B------:R-:W-:Y:S01]  /*75e0*/  PRMT R13, R14, 0x7772, RZ ;  /* 0x000077720e0d7816 */ /* 0x000fe200000000ff */
[----:B------:R-:W-:Y:S01]  /*75f0*/  IMAD R18, R18, 0x1000000, R31 ;  /* 0x0100000012127824 */ /* 0x000fe200078e021f */
[----:B--2---:R-:W-:Y:S02]  /*7600*/  LOP3.LUT R29, R5, R3, R4, 0xb8, !PT ;  /* 0x00000003051d7212 */ /* 0x004fe400078eb804 */
[----:B------:R-:W-:Y:S01]  /*7610*/  LOP3.LUT R36, R19, 0xff0000, RZ, 0xc0, !PT ;  /* 0x00ff000013247812 */ /* 0x000fe200078ec0ff */
[----:B------:R-:W-:Y:S01]  /*7620*/  IMAD.SHL.U32 R13, R13, 0x100, RZ ;  /* 0x000001000d0d7824 */ /* 0x000fe200078e00ff */
[----:B------:R-:W-:Y:S02]  /*7630*/  PRMT R19, R14, 0x7773, RZ ;  /* 0x000077730e137816 */ /* 0x000fe400000000ff */
[----:B------:R-:W-:-:S02]  /*7640*/  PRMT R27, R15, 0x7770, RZ ;  /* 0x000077700f1b7816 */ /* 0x000fc400000000ff */
[----:B------:R-:W-:Y:S01]  /*7650*/  PRMT R14, R15, 0x7772, RZ ;  /* 0x000077720f0e7816 */ /* 0x000fe200000000ff */
[----:B------:R-:W-:Y:S01]  /*7660*/  IMAD.IADD R29, R29, 0x1, R6 ;  /* 0x000000011d1d7824 */ /* 0x000fe200078e0206 */
[----:B------:R-:W-:Y:S02]  /*7670*/  LOP3.LUT R19, R19, R18, R13, 0xfe, !PT ;  /* 0x0000001213137212 */ /* 0x000fe400078efe0d */
[----:B------:R-:W-:Y:S01]  /*7680*/  SHF.L.W.U32.HI R13, R3, 0x1e, R3 ;  /* 0x0000001e030d7819 */ /* 0x000fe20000010e03 */
[----:B------:R-:W-:Y:S01]  /*7690*/  IMAD R27, R27, 0x1000000, R36 ;  /* 0x010000001b1b7824 */ /* 0x000fe200078e0224 */
        /* <DEDUP_REMOVED lines=34> */
[----:B------:R-:W-:-:S05]  /*78c0*/  LOP3.LUT R13, R29, R15, R18, 0xb8, !PT ;  /* 0x0000000f1d0d7212 */ /* 0x000fca00078eb812 */
[----:B------:R-:W-:Y:S01]  /*78d0*/  IMAD.IADD R31, R14, 0x1, R13 ;  /* 0x000000010e1f7824 */ /* 0x000fe200078e020d */
[----:B------:R-:W-:Y:S02]  /*78e0*/  IADD3 R13, PT, PT, R24, R36, R7 ;  /* 0x00000024180d7210 */ /* 0x000fe40007ffe007 */
[----:B------:R-:W-:Y:S02]  /*78f0*/  SHF.L.W.U32.HI R14, R15, 0x1e, R15 ;  /* 0x0000001e0f0e7819 */ /* 0x000fe40000010e0f */
[C-C-:B------:R-:W-:Y:S02]  /*7900*/  LEA.HI R15, R13.reuse, R31, R13.reuse, 0x5 ;  /* 0x0000001f0d0f7211 */ /* 0x140fe400078f280d */
        /* <DEDUP_REMOVED lines=8> */
[----:B------:R-:W-:Y:S02]  /*7990*/  IADD3 R36, PT, PT, R9, R36, R7 ;  /* 0x0000002409247210 */ /* 0x000fe40007ffe007 */
[----:B------:R-:W-:Y:S02]  /*79a0*/  LEA R25, P0, R25, R16, 0x3 ;  /* 0x0000001019197211 */ /* 0x000fe400078018ff */
[----:B------:R-:W-:Y:S02]  /*79b0*/  LOP3.LUT R15, R13, R36, R18, 0xb8, !PT ;  /* 0x000000240d0f7212 */ /* 0x000fe400078eb812 */
[C-C-:B------:R-:W-:Y:S01]  /*79c0*/  LEA.HI R29, R36.reuse, R29, R36.reuse, 0x5 ;  /* 0x0000001d241d7211 */ /* 0x140fe200078f2824 */
[----:B------:R-:W-:Y:S01]  /*79d0*/  IMAD.X R16, RZ, RZ, R17, P0 ;  /* 0x000000ffff107224 */ /* 0x000fe200000e0611 */
[----:B------:R-:W-:Y:S01]  /*79e0*/  SHF.L.W.U32.HI R17, R36, 0x1e, R36 ;  /* 0x0000001e24117819 */ /* 0x000fe20000010e24 */
[----:B------:R-:W-:Y:S01]  /*79f0*/  IMAD.IADD R14, R14, 0x1, R15 ;  /* 0x000000010e0e7824 */ /* 0x000fe200078e020f */
[----:B------:R-:W-:-:S04]  /*7a00*/  IADD3 R29, PT, PT, R10, R29, R7 ;  /* 0x0000001d0a1d7210 */ /* 0x000fc80007ffe007 */
[C---:B------:R-:W-:Y:S02]  /*7a10*/  LEA.HI R14, R29.reuse, R14, R29, 0x5 ;  /* 0x0000000e1d0e7211 */ /* 0x040fe400078f281d */
        /* <DEDUP_REMOVED lines=8> */
[----:B------:R-:W-:Y:S02]  /*7aa0*/  IADD3 R18, PT, PT, R12, R13, R7 ;  /* 0x0000000d0c127210 */ /* 0x000fe40007ffe007 */
[----:B------:R-:W-:Y:S02]  /*7ab0*/  SHF.R.U32.HI R31, RZ, 0x10, R16 ;  /* 0x00000010ff1f7819 */ /* 0x000fe40000011610 */
[----:B------:R-:W-:-:S03]  /*7ac0*/  LOP3.LUT R36, R15, R18, R14, 0xb8, !PT ;  /* 0x000000120f247212 */ /* 0x000fc600078eb80e */
[----:B------:R-:W-:Y:S02]  /*7ad0*/  IMAD.U32 R31, R31, 0x10000, RZ ;  /* 0x000100001f1f7824 */ /* 0x000fe400078e00ff */
[----:B------:R-:W-:Y:S01]  /*7ae0*/  IMAD.IADD R13, R17, 0x1, R36 ;  /* 0x00000001110d7824 */ /* 0x000fe200078e0224 */
[----:B------:R-:W-:Y:S02]  /*7af0*/  SHF.R.U32.HI R36, RZ, 0x8, R16 ;  /* 0x00000008ff247819 */ /* 0x000fe40000011610 */
[----:B------:R-:W-:Y:S02]  /*7b00*/  LOP3.LUT R31, R31, 0xff0000, RZ, 0xc0, !PT ;  /* 0x00ff00001f1f7812 */ /* 0x000fe400078ec0ff */
[----:B------:R-:W-:Y:S01]  /*7b10*/  LEA.HI R29, R18, R29, R18, 0x5 ;  /* 0x0000001d121d7211 */ /* 0x000fe200078f2812 */
[----:B------:R-:W-:Y:S01]  /*7b20*/  IMAD.SHL.U32 R36, R36, 0x100, RZ ;  /* 0x0000010024247824 */ /* 0x000fe200078e00ff */
[----:B------:R-:W-:Y:S02]  /*7b30*/  LOP3.LUT R31, R31, 0xff000000, R16, 0xf8, !PT ;  /* 0xff0000001f1f7812 */ /* 0x000fe400078ef810 */
[----:B------:R-:W-:-:S02]  /*7b40*/  SHF.L.W.U32.HI R17, R18, 0x1e, R18 ;  /* 0x0000001e12117819 */ /* 0x000fc40000010e12 */
[----:B------:R-:W-:Y:S02]  /*7b50*/  IADD3 R18, PT, PT, R19, R29, R7 ;  /* 0x0000001d13127210 */ /* 0x000fe40007ffe007 */
[----:B------:R-:W-:Y:S02]  /*7b60*/  LOP3.LUT R31, R31, 0xff00, R36, 0xf8, !PT ;  /* 0x0000ff001f1f7812 */ /* 0x000fe400078ef824 */
[----:B------:R-:W-:Y:S02]  /*7b70*/  LOP3.LUT R29, R14, R18, R17, 0xb8, !PT ;  /* 0x000000120e1d7212 */ /* 0x000fe400078eb811 */
[C-C-:B------:R-:W-:Y:S02]  /*7b80*/  LEA.HI R36, R18.reuse, R13, R18.reuse, 0x5 ;  /* 0x0000000d12247211 */ /* 0x140fe400078f2812 */
[----:B------:R-:W-:Y:S01]  /*7b90*/  SHF.L.W.U32.HI R18, R18, 0x1e, R18 ;  /* 0x0000001e12127819 */ /* 0x000fe20000010e12 */
[----:B------:R-:W-:Y:S01]  /*7ba0*/  IMAD.IADD R29, R15, 0x1, R29 ;  /* 0x000000010f1d7824 */ /* 0x000fe200078e021d */
[----:B------:R-:W-:-:S02]  /*7bb0*/  IADD3 R36, PT, PT, R27, R36, R7 ;  /* 0x000000241b247210 */ /* 0x000fc40007ffe007 */
[----:B------:R-:W-:Y:S02]  /*7bc0*/  LOP3.LUT R13, R31, 0xff, R16, 0xf8, !PT ;  /* 0x000000ff1f0d7812 */ /* 0x000fe400078ef810 */
[----:B------:R-:W-:Y:S02]  /*7bd0*/  LOP3.LUT R15, R17, R36, R18, 0xb8, !PT ;  /* 0x00000024110f7212 */ /* 0x000fe400078eb812 */
[C-C-:B------:R-:W-:Y:S02]  /*7be0*/  LEA.HI R16, R36.reuse, R29, R36.reuse, 0x5 ;  /* 0x0000001d24107211 */ /* 0x140fe400078f2824 */
[----:B------:R-:W-:Y:S01]  /*7bf0*/  SHF.L.W.U32.HI R29, R36, 0x1e, R36 ;  /* 0x0000001e241d7819 */ /* 0x000fe20000010e24 */
[----:B------:R-:W-:Y:S01]  /*7c00*/  IMAD.IADD R15, R14, 0x1, R15 ;  /* 0x000000010e0f7824 */ /* 0x000fe200078e020f */
[----:B------:R-:W-:-:S04]  /*7c10*/  IADD3 R14, PT, PT, R13, R16, R7 ;  /* 0x000000100d0e7210 */ /* 0x000fc80007ffe007 */
[----:B------:R-:W-:Y:S02]  /*7c20*/  LEA.HI R16, R14, R15, R14, 0x5 ;  /* 0x0000000f0e107211 */ /* 0x000fe400078f280e */
[----:B------:R-:W-:Y:S02]  /*7c30*/  LOP3.LUT R36, R18, R14, R29, 0xb8, !PT ;  /* 0x0000000e12247212 */ /* 0x000fe400078eb81d */
[----:B------:R-:W-:-:S03]  /*7c40*/  LOP3.LUT R15, R30, R9, R27, 0x96, !PT ;  /* 0x000000091e0f7212 */ /* 0x000fc600078e961b */
[----:B------:R-:W-:Y:S01]  /*7c50*/  IMAD.IADD R36, R17, 0x1, R36 ;  /* 0x0000000111247824 */ /* 0x000fe200078e0224 */
[----:B------:R-:W-:Y:S02]  /*7c60*/  LOP3.LUT R15, R15, R26, RZ, 0x3c, !PT ;  /* 0x0000001a0f0f7212 */ /* 0x000fe400078e3cff */
[----:B------:R-:W-:Y:S02]  /*7c70*/  IADD3 R17, PT, PT, R25, R16, R7 ;  /* 0x0000001019117210 */ /* 0x000fe40007ffe007 */
[----:B------:R-:W-:Y:S02]  /*7c80*/  SHF.L.W.U32.HI R26, R14, 0x1e, R14 ;  /* 0x0000001e0e1a7819 */ /* 0x000fe40000010e0e */
[----:B------:R-:W-:Y:S02]  /*7c90*/  SHF.L.W.U32.HI R14, R15, 0x1, R15 ;  /* 0x000000010f0e7819 */ /* 0x000fe40000010e0f */
[----:B------:R-:W-:Y:S02]  /*7ca0*/  LOP3.LUT R31, R29, R17, R26, 0xb8, !PT ;  /* 0x000000111d1f7212 */ /* 0x000fe400078eb81a */
[----:B------:R-:W-:-:S02]  /*7cb0*/  LOP3.LUT R15, R32, R10, R13, 0x96, !PT ;  /* 0x0000000a200f7212 */ /* 0x000fc400078e960d */
[----:B------:R-:W-:Y:S01]  /*7cc0*/  LEA.HI R36, R17, R36, R17, 0x5 ;  /* 0x0000002411247211 */ /* 0x000fe200078f2811 */
[----:B------:R-:W-:Y:S01]  /*7cd0*/  IMAD.IADD R31, R18, 0x1, R31 ;  /* 0x00000001121f7824 */ /* 0x000fe200078e021f */
[----:B------:R-:W-:Y:S02]  /*7ce0*/  LOP3.LUT R15, R15, R28, RZ, 0x3c, !PT ;  /* 0x0000001c0f0f7212 */ /* 0x000fe400078e3cff */
[----:B------:R-:W-:Y:S02]  /*7cf0*/  IADD3 R28, PT, PT, R14, R36, R7 ;  /* 0x000000240e1c7210 */ /* 0x000fe40007ffe007 */
[----:B------:R-:W-:Y:S02]  /*7d00*/  SHF.L.W.U32.HI R17, R17, 0x1e, R17 ;  /* 0x0000001e11117819 */ /* 0x000fe40000010e11 */
[----:B------:R-:W-:Y:S02]  /*7d10*/  LEA.HI R16, R28, R31, R28, 0x5 ;  /* 0x0000001f1c107211 */ /* 0x000fe400078f281c */
[----:B------:R-:W-:-:S02]  /*7d20*/  LOP3.LUT R18, R26, R28, R17, 0xb8, !PT ;  /* 0x0000001c1a127212 */ /* 0x000fc400078eb811 */
[----:B------:R-:W-:Y:S02]  /*7d30*/  LOP3.LUT R31, R34, R11, R25, 0x96, !PT ;  /* 0x0000000b221f7212 */ /* 0x000fe400078e9619 */
[----:B------:R-:W-:Y:S01]  /*7d40*/  SHF.L.W.U32.HI R15, R15, 0x1, R15 ;  /* 0x000000010f0f7819 */ /* 0x000fe20000010e0f */
[----:B------:R-:W-:Y:S01]  /*7d50*/  IMAD.IADD R18, R29, 0x1, R18 ;  /* 0x000000011d127824 */ /* 0x000fe200078e0212 */
[----:B------:R-:W-:Y:S02]  /*7d60*/  LOP3.LUT R31, R31, R30, RZ, 0x3c, !PT ;  /* 0x0000001e1f1f7212 */ /* 0x000fe400078e3cff */
[----:B------:R-:W-:Y:S02]  /*7d70*/  IADD3 R29, PT, PT, R15, R16, R7 ;  /* 0x000000100f1d7210 */ /* 0x000fe40007ffe007 */
[----:B------:R-:W-:Y:S02]  /*7d80*/  SHF.L.W.U32.HI R28, R28, 0x1e, R28 ;  /* 0x0000001e1c1c7819 */ /* 0x000fe40000010e1c */
[----:B------:R-:W-:-:S02]  /*7d90*/  SHF.L.W.U32.HI R16, R31, 0x1, R31 ;  /* 0x000000011f107819 */ /* 0x000fc40000010e1f */
[----:B------:R-:W-:Y:S02]  /*7da0*/  LOP3.LUT R31, R0, R12, R14, 0x96, !PT ;  /* 0x0000000c001f7212 */ /* 0x000fe400078e960e */
[----:B------:R-:W-:Y:S02]  /*7db0*/  LOP3.LUT R33, R17, R29, R28, 0xb8, !PT ;  /* 0x0000001d11217212 */ /* 0x000fe400078eb81c */
[----:B------:R-:W-:Y:S02]  /*7dc0*/  LEA.HI R18, R29, R18, R29, 0x5 ;  /* 0x000000121d127211 */ /* 0x000fe400078f281d */
[----:B------:R-:W-:Y:S01]  /*7dd0*/  LOP3.LUT R31, R31, R32, RZ, 0x3c, !PT ;  /* 0x000000201f1f7212 */ /* 0x000fe200078e3cff */
[----:B------:R-:W-:Y:S01]  /*7de0*/  IMAD.IADD R33, R26, 0x1, R33 ;  /* 0x000000011a217824 */ /* 0x000fe200078e0221 */
[----:B------:R-:W-:Y:S02]  /*7df0*/  IADD3 R30, PT, PT, R16, R18, R7 ;  /* 0x00000012101e7210 */ /* 0x000fe40007ffe007 */
[----:B------:R-:W-:-:S02]  /*7e00*/  SHF.L.W.U32.HI R29, R29, 0x1e, R29 ;  /* 0x0000001e1d1d7819 */ /* 0x000fc40000010e1d */
[----:B------:R-:W-:Y:S02]  /*7e10*/  SHF.L.W.U32.HI R18, R31, 0x1, R31 ;  /* 0x000000011f127819 */ /* 0x000fe40000010e1f */
[----:B------:R-:W-:Y:S02]  /*7e20*/  LOP3.LUT R31, R24, R19, R15, 0x96, !PT ;  /* 0x00000013181f7212 */ /* 0x000fe400078e960f */
        /* <DEDUP_REMOVED lines=8> */
[----:B------:R-:W-:Y:S02]  /*7eb0*/  LOP3.LUT R33, R8, R27, R16, 0x96, !PT ;  /* 0x0000001b08217212 */ /* 0x000fe400078e9610 */
[----:B------:R-:W-:Y:S01]  /*7ec0*/  LEA.HI R26, R7, R26, R7, 0x5 ;  /* 0x0000001a071a7211 */ /* 0x000fe200078f2807 */
[----:B------:R-:W-:Y:S01]  /*7ed0*/  IMAD.IADD R35, R28, 0x1, R31 ;  /* 0x000000011c237824 */ /* 0x000fe200078e021f */
[----:B------:R-:W-:Y:S02]  /*7ee0*/  LOP3.LUT R33, R33, R0, RZ, 0x3c, !PT ;  /* 0x0000000021217212 */ /* 0x000fe400078e3cff */
[----:B---3--:R-:W-:-:S02]  /*7ef0*/  IADD3 R0, PT, PT, R17, R26, R20 ;  /* 0x0000001a11007210 */ /* 0x008fc40007ffe014 */
[----:B------:R-:W-:Y:S02]  /*7f00*/  SHF.L.W.U32.HI R7, R7, 0x1e, R7 ;  /* 0x0000001e07077819 */ /* 0x000fe40000010e07 */
[----:B------:R-:W-:Y:S02]  /*7f10*/  SHF.L.W.U32.HI R26, R33, 0x1, R33 ;  /* 0x00000001211a7819 */ /* 0x000fe40000010e21 */
[C---:B------:R-:W-:Y:S02]  /*7f20*/  LEA.HI R33, R0.reuse, R35, R0, 0x5 ;  /* 0x0000002300217211 */ /* 0x040fe400078f2800 */
[C---:B------:R-:W-:Y:S02]  /*7f30*/  LOP3.LUT R28, R0.reuse, R7, R30, 0x96, !PT ;  /* 0x00000007001c7212 */ /* 0x040fe400078e961e */
[----:B------:R-:W-:Y:S02]  /*7f40*/  LOP3.LUT R31, R9, R13, R18, 0x96, !PT ;  /* 0x0000000d091f7212 */ /* 0x000fe400078e9612 */
[----:B------:R-:W-:Y:S01]  /*7f50*/  SHF.L.W.U32.HI R0, R0, 0x1e, R0 ;  /* 0x0000001e00007819 */ /* 0x000fe20000010e00 */
[----:B------:R-:W-:Y:S01]  /*7f60*/  IMAD.IADD R28, R29, 0x1, R28 ;  /* 0x000000011d1c7824 */ /* 0x000fe200078e021c */
[----:B------:R-:W-:-:S02]  /*7f70*/  IADD3 R33, PT, PT, R26, R33, R20 ;  /* 0x000000211a217210 */ /* 0x000fc40007ffe014 */
[----:B------:R-:W-:Y:S02]  /*7f80*/  LOP3.LUT R31, R31, R24, RZ, 0x3c, !PT ;  /* 0x000000181f1f7212 */ /* 0x000fe400078e3cff */
[----:B------:R-:W-:Y:S02]  /*7f90*/  LOP3.LUT R35, R33, R0, R7, 0x96, !PT ;  /* 0x0000000021237212 */ /* 0x000fe400078e9607 */
[----:B------:R-:W-:Y:S02]  /*7fa0*/  SHF.L.W.U32.HI R29, R31, 0x1, R31 ;  /* 0x000000011f1d7819 */ /* 0x000fe40000010e1f */
[----:B------:R-:W-:Y:S02]  /*7fb0*/  LOP3.LUT R31, R10, R25, R17, 0x96, !PT ;  /* 0x000000190a1f7212 */ /* 0x000fe400078e9611 */
        /* <DEDUP_REMOVED lines=22> */
[----:B------:R-:W-:-:S02]  /*8120*/  SHF.L.W.U32.HI R28, R10, 0x1, R10 ;  /* 0x000000010a1c7819 */ /* 0x000fc40000010e0a */
[C---:B------:R-:W-:Y:S02]  /*8130*/  LEA.HI R35, R30.reuse, R35, R30, 0x5 ;  /* 0x000000231e237211 */ /* 0x040fe400078f281e */
[----:B------:R-:W-:Y:S02]  /*8140*/  LOP3.LUT R10, R30, R7, R8, 0x96, !PT ;  /* 0x000000071e0a7212 */ /* 0x000fe400078e9608 */
        /* <DEDUP_REMOVED lines=12> */
[----:B------:R-:W-:Y:S02]  /*8210*/  SHF.L.W.U32.HI R33, R9, 0x1, R9 ;  /* 0x0000000109217819 */ /* 0x000fe40000010e09 */
[C-C-:B------:R-:W-:Y:S02]  /*8220*/  LEA.HI R8, R11.reuse, R8, R11.reuse, 0x5 ;  /* 0x000000080b087211 */ /* 0x140fe400078f280b */
[----:B------:R-:W-:Y:S02]  /*8230*/  LOP3.LUT R12, R11, R35, R0, 0x96, !PT ;  /* 0x000000230b0c7212 */ /* 0x000fe400078e9600 */
[----:B------:R-:W-:Y:S02]  /*8240*/  LOP3.LUT R10, R13, R17, R28, 0x96, !PT ;  /* 0x000000110d0a7212 */ /* 0x000fe400078e961c */
[----:B------:R-:W-:Y:S01]  /*8250*/  SHF.L.W.U32.HI R32, R11, 0x1e, R11 ;  /* 0x0000001e0b207819 */ /* 0x000fe20000010e0b */
[----:B------:R-:W-:Y:S01]  /*8260*/  IMAD.IADD R7, R7, 0x1, R12 ;  /* 0x0000000107077824 */ /* 0x000fe200078e020c */
[----:B------:R-:W-:-:S02]  /*8270*/  IADD3 R8, PT, PT, R33, R8, R20 ;  /* 0x0000000821087210 */ /* 0x000fc40007ffe014 */
[----:B------:R-:W-:Y:S02]  /*8280*/  LOP3.LUT R10, R10, R19, RZ, 0x3c, !PT ;  /* 0x000000130a0a7212 */ /* 0x000fe400078e3cff */
[----:B------:R-:W-:Y:S02]  /*8290*/  LOP3.LUT R12, R25, R26, R30, 0x96, !PT ;  /* 0x0000001a190c7212 */ /* 0x000fe400078e961e */
[----:B------:R-:W-:Y:S02]  /*82a0*/  LOP3.LUT R9, R8, R32, R35, 0x96, !PT ;  /* 0x0000002008097212 */ /* 0x000fe400078e9623 */
[----:B------:R-:W-:Y:S02]  /*82b0*/  SHF.L.W.U32.HI R19, R10, 0x1, R10 ;  /* 0x000000010a137819 */ /* 0x000fe40000010e0a */
[----:B------:R-:W-:Y:S02]  /*82c0*/  LEA.HI R7, R8, R7, R8, 0x5 ;  /* 0x0000000708077211 */ /* 0x000fe400078f2808 */
[----:B------:R-:W-:-:S02]  /*82d0*/  LOP3.LUT R12, R12, R27, RZ, 0x3c, !PT ;  /* 0x0000001b0c0c7212 */ /* 0x000fc400078e3cff */
[----:B------:R-:W2:Y:S01]  /*82e0*/  LDL R27, [R1+0x70] ;  /* 0x00007000011b7983 */ /* 0x000ea20000100800 */
[----:B------:R-:W-:Y:S01]  /*82f0*/  IMAD.IADD R10, R0, 0x1, R9 ;  /* 0x00000001000a7824 */ /* 0x000fe200078e0209 */
[----:B------:R-:W-:Y:S02]  /*8300*/  IADD3 R9, PT, PT, R19, R7, R20 ;  /* 0x0000000713097210 */ /* 0x000fe40007ffe014 */
[----:B------:R-:W-:Y:S02]  /*8310*/  SHF.L.W.U32.HI R0, R8, 0x1e, R8 ;  /* 0x0000001e08007819 */ /* 0x000fe40000010e08 */
[----:B------:R-:W-:Y:S02]  /*8320*/  SHF.L.W.U32.HI R7, R12, 0x1, R12 ;  /* 0x000000010c077819 */ /* 0x000fe40000010e0c */
[----:B------:R-:W-:Y:S02]  /*8330*/  LOP3.LUT R8, R14, R29, R33, 0x96, !PT ;  /* 0x0000001d0e087212 */ /* 0x000fe400078e9621 */
[----:B------:R-:W-:-:S02]  /*8340*/  LEA.HI R11, R9, R10, R9, 0x5 ;  /* 0x0000000a090b7211 */ /* 0x000fc400078f2809 */
[----:B------:R-:W-:Y:S02]  /*8350*/  LOP3.LUT R12, R9, R0, R32, 0x96, !PT ;  /* 0x00000000090c7212 */ /* 0x000fe400078e9620 */
[----:B------:R-:W-:Y:S02]  /*8360*/  LOP3.LUT R10, R8, R13, RZ, 0x3c, !PT ;  /* 0x0000000d080a7212 */ /* 0x000fe400078e3cff */
[----:B------:R-:W-:Y:S01]  /*8370*/  IADD3 R8, PT, PT, R7, R11, R20 ;  /* 0x0000000b07087210 */ /* 0x000fe20007ffe014 */
[----:B------:R-:W-:Y:S01]  /*8380*/  IMAD.IADD R13, R35, 0x1, R12 ;  /* 0x00000001230d7824 */ /* 0x000fe200078e020c */
        /* <DEDUP_REMOVED lines=25> */
[----:B------:R-:W-:Y:S02]  /*8520*/  LEA.HI R37, R15, R10, R15, 0x5 ;  /* 0x0000000a0f257211 */ /* 0x000fe400078f280f */
[----:B------:R-:W-:Y:S02]  /*8530*/  SHF.L.W.U32.HI R0, R0, 0x1, R0 ;  /* 0x0000000100007819 */ /* 0x000fe40000010e00 */
[----:B------:R-:W-:Y:S02]  /*8540*/  LOP3.LUT R9, R17, R30, R13, 0x96, !PT ;  /* 0x0000001e11097212 */ /* 0x000fe400078e960d */
[----:B------:R-:W-:Y:S02]  /*8550*/  LOP3.LUT R10, R15, R12, R35, 0x96, !PT ;  /* 0x0000000c0f0a7212 */ /* 0x000fe400078e9623 */
[----:B------:R-:W-:-:S02]  /*8560*/  LOP3.LUT R9, R9, R16, RZ, 0x3c, !PT ;  /* 0x0000001009097212 */ /* 0x000fc400078e3cff */
[----:B------:R-:W-:Y:S01]  /*8570*/  IADD3 R14, PT, PT, R0, R37, R20 ;  /* 0x00000025000e7210 */ /* 0x000fe20007ffe014 */
[----:B------:R-:W-:Y:S01]  /*8580*/  IMAD.IADD R10, R8, 0x1, R10 ;  /* 0x00000001080a7824 */ /* 0x000fe200078e020a */
[----:B------:R-:W-:Y:S02]  /*8590*/  SHF.L.W.U32.HI R15, R15, 0x1e, R15 ;  /* 0x0000001e0f0f7819 */ /* 0x000fe40000010e0f */
[----:B------:R-:W-:Y:S02]  /*85a0*/  SHF.L.W.U32.HI R8, R9, 0x1, R9 ;  /* 0x0000000109087819 */ /* 0x000fe40000010e09 */
[----:B------:R-:W-:Y:S02]  /*85b0*/  LOP3.LUT R16, R14, R15, R12, 0x96, !PT ;  /* 0x0000000f0e107212 */ /* 0x000fe400078e960c */
[----:B------:R-:W-:Y:S02]  /*85c0*/  LOP3.LUT R9, R26, R33, R25, 0x96, !PT ;  /* 0x000000211a097212 */ /* 0x000fe400078e9619 */
[----:B------:R-:W-:Y:S01]  /*85d0*/  LEA.HI R37, R14, R10, R14, 0x5 ;  /* 0x0000000a0e257211 */ /* 0x000fe200078f280e */
[----:B------:R-:W-:Y:S01]  /*85e0*/  IMAD.IADD R16, R35, 0x1, R16 ;  /* 0x0000000123107824 */ /* 0x000fe200078e0210 */
[----:B------:R-:W-:-:S02]  /*85f0*/  LOP3.LUT R10, R9, R18, RZ, 0x3c, !PT ;  /* 0x00000012090a7212 */ /* 0x000fc400078e3cff */
[----:B------:R-:W-:Y:S02]  /*8600*/  IADD3 R9, PT, PT, R8, R37, R20 ;  /* 0x0000002508097210 */ /* 0x000fe40007ffe014 */
[----:B------:R-:W-:Y:S02]  /*8610*/  SHF.L.W.U32.HI R14, R14, 0x1e, R14 ;  /* 0x0000001e0e0e7819 */ /* 0x000fe40000010e0e */
[----:B------:R-:W-:Y:S02]  /*8620*/  LEA.HI R35, R9, R16, R9, 0x5 ;  /* 0x0000001009237211 */ /* 0x000fe400078f2809 */
[----:B------:R-:W-:Y:S02]  /*8630*/  LOP3.LUT R16, R29, R19, R0, 0x96, !PT ;  /* 0x000000131d107212 */ /* 0x000fe400078e9600 */
[----:B------:R-:W-:Y:S02]  /*8640*/  SHF.L.W.U32.HI R10, R10, 0x1, R10 ;  /* 0x000000010a0a7819 */ /* 0x000fe40000010e0a */
        /* <DEDUP_REMOVED lines=8> */
[C---:B------:R-:W-:Y:S01]  /*86d0*/  LEA.HI R37, R16.reuse, R37, R16, 0x5 ;  /* 0x0000002510257211 */ /* 0x040fe200078f2810 */
[----:B------:R-:W-:Y:S01]  /*86e0*/  IMAD.IADD R18, R15, 0x1, R12 ;  /* 0x000000010f127824 */ /* 0x000fe200078e020c */
[----:B------:R-:W-:Y:S02]  /*86f0*/  LOP3.LUT R35, R35, R26, RZ, 0x3c, !PT ;  /* 0x0000001a23237212 */ /* 0x000fe400078e3cff */
[----:B------:R-:W-:Y:S02]  /*8700*/  IADD3 R15, PT, PT, R9, R37, R20 ;  /* 0x00000025090f7210 */ /* 0x000fe40007ffe014 */
[----:B------:R-:W-:Y:S02]  /*8710*/  SHF.L.W.U32.HI R16, R16, 0x1e, R16 ;  /* 0x0000001e10107819 */ /* 0x000fe40000010e10 */
[----:B------:R-:W-:Y:S02]  /*8720*/  SHF.L.W.U32.HI R12, R35, 0x1, R35 ;  /* 0x00000001230c7819 */ /* 0x000fe40000010e23 */
[----:B------:R-:W-:-:S02]  /*8730*/  LEA.HI R35, R15, R18, R15, 0x5 ;  /* 0x000000120f237211 */ /* 0x000fc400078f280f */
[----:B------:R-:W-:Y:S02]  /*8740*/  LOP3.LUT R18, R31, R11, R10, 0x96, !PT ;  /* 0x0000000b1f127212 */ /* 0x000fe400078e960a */
[C---:B------:R-:W-:Y:S02]  /*8750*/  LOP3.LUT R37, R15.reuse, R16, R17, 0x96, !PT ;  /* 0x000000100f257212 */ /* 0x040fe400078e9611 */
[----:B------:R-:W-:Y:S02]  /*8760*/  LOP3.LUT R26, R18, R29, RZ, 0x3c, !PT ;  /* 0x0000001d121a7212 */ /* 0x000fe400078e3cff */
[----:B------:R-:W-:Y:S02]  /*8770*/  IADD3 R18, PT, PT, R12, R35, R20 ;  /* 0x000000230c127210 */ /* 0x000fe40007ffe014 */
[----:B------:R-:W-:Y:S01]  /*8780*/  SHF.L.W.U32.HI R29, R15, 0x1e, R15 ;  /* 0x0000001e0f1d7819 */ /* 0x000fe20000010e0f */
[----:B------:R-:W-:Y:S01]  /*8790*/  IMAD.IADD R37, R14, 0x1, R37 ;  /* 0x000000010e257824 */ /* 0x000fe200078e0225 */
[----:B------:R-:W-:-:S02]  /*87a0*/  SHF.L.W.U32.HI R14, R26, 0x1, R26 ;  /* 0x000000011a0e7819 */ /* 0x000fc40000010e1a */
[----:B------:R-:W-:Y:S02]  /*87b0*/  LOP3.LUT R26, R18, R29, R16, 0x96, !PT ;  /* 0x0000001d121a7212 */ /* 0x000fe400078e9610 */
[----:B------:R-:W-:Y:S02]  /*87c0*/  LOP3.LUT R15, R28, R13, R9, 0x96, !PT ;  /* 0x0000000d1c0f7212 */ /* 0x000fe400078e9609 */
[----:B------:R-:W-:Y:S01]  /*87d0*/  LEA.HI R37, R18, R37, R18, 0x5 ;  /* 0x0000002512257211 */ /* 0x000fe200078f2812 */
[----:B------:R-:W-:Y:S01]  /*87e0*/  IMAD.IADD R32, R17, 0x1, R26 ;  /* 0x0000000111207824 */ /* 0x000fe200078e021a */
[----:B------:R-:W-:Y:S02]  /*87f0*/  LOP3.LUT R15, R15, R24, RZ, 0x3c, !PT ;  /* 0x000000180f0f7212 */ /* 0x000fe400078e3cff */
[----:B------:R-:W-:Y:S02]  /*8800*/  LOP3.LUT R26, R30, R25, R12, 0x96, !PT ;  /* 0x000000191e1a7212 */ /* 0x000fe400078e960c */
[----:B------:R-:W-:-:S02]  /*8810*/  IADD3 R17, PT, PT, R14, R37, R20 ;  /* 0x000000250e117210 */ /* 0x000fc40007ffe014 */
[----:B------:R-:W-:Y:S02]  /*8820*/  SHF.L.W.U32.HI R24, R18, 0x1e, R18 ;  /* 0x0000001e12187819 */ /* 0x000fe40000010e12 */
[----:B------:R-:W-:Y:S02]  /*8830*/  LOP3.LUT R26, R26, R31, RZ, 0x3c, !PT ;  /* 0x0000001f1a1a7212 */ /* 0x000fe400078e3cff */
[----:B------:R-:W-:Y:S02]  /*8840*/  SHF.L.W.U32.HI R15, R15, 0x1, R15 ;  /* 0x000000010f0f7819 */ /* 0x000fe40000010e0f */
[--C-:B------:R-:W-:Y:S02]  /*8850*/  LEA.HI R32, R17, R32, R17.reuse, 0x5 ;  /* 0x0000002011207211 */ /* 0x100fe400078f2811 */
[----:B------:R-:W-:Y:S02]  /*8860*/  LOP3.LUT R31, R24, R29, R17, 0xe8, !PT ;  /* 0x0000001d181f7212 */ /* 0x000fe400078ee811 */
[----:B------:R-:W-:-:S02]  /*8870*/  IADD3 R20, PT, PT, R15, R32, R20 ;  /* 0x000000200f147210 */ /* 0x000fc40007ffe014 */
[----:B------:R-:W-:Y:S01]  /*8880*/  SHF.L.W.U32.HI R17, R17, 0x1e, R17 ;  /* 0x0000001e11117819 */ /* 0x000fe20000010e11 */
[----:B------:R-:W-:Y:S01]  /*8890*/  IMAD.IADD R35, R16, 0x1, R31 ;  /* 0x0000000110237824 */ /* 0x000fe200078e021f */
[----:B------:R-:W-:Y:S02]  /*88a0*/  LOP3.LUT R31, R33, R0, R14, 0x96, !PT ;  /* 0x00000000211f7212 */ /* 0x000fe400078e960e */
[----:B------:R-:W-:Y:S02]  /*88b0*/  LOP3.LUT R18, R17, R24, R20, 0xe8, !PT ;  /* 0x0000001811127212 */ /* 0x000fe400078ee814 */
[----:B------:R-:W-:Y:S02]  /*88c0*/  SHF.L.W.U32.HI R16, R26, 0x1, R26 ;  /* 0x000000011a107819 */ /* 0x000fe40000010e1a */
[----:B------:R-:W-:Y:S02]  /*88d0*/  LEA.HI R35, R20, R35, R20, 0x5 ;  /* 0x0000002314237211 */ /* 0x000fe400078f2814 */
[----:B------:R-:W-:Y:S01]  /*88e0*/  LOP3.LUT R31, R31, R28, RZ, 0x3c, !PT ;  /* 0x0000001c1f1f7212 */ /* 0x000fe200078e3cff */
[----:B------:R-:W-:Y:S01]  /*88f0*/  IMAD.IADD R28, R29, 0x1, R18 ;  /* 0x000000011d1c7824 */ /* 0x000fe200078e0212 */
[----:B------:R-:W-:-:S02]  /*8900*/  IADD3 R35, PT, PT, R16, R35, R21 ;  /* 0x0000002310237210 */ /* 0x000fc40007ffe015 */
[----:B------:R-:W-:Y:S02]  /*8910*/  SHF.L.W.U32.HI R26, R20, 0x1e, R20 ;  /* 0x0000001e141a7819 */ /* 0x000fe40000010e14 */
[----:B------:R-:W-:Y:S02]  /*8920*/  LOP3.LUT R29, R19, R8, R15, 0x96, !PT ;  /* 0x00000008131d7212 */ /* 0x000fe400078e960f */
[----:B------:R-:W-:Y:S02]  /*8930*/  SHF.L.W.U32.HI R18, R31, 0x1, R31 ;  /* 0x000000011f127819 */ /* 0x000fe40000010e1f */
[--C-:B------:R-:W-:Y:S02]  /*8940*/  LEA.HI R28, R35, R28, R35.reuse, 0x5 ;  /* 0x0000001c231c7211 */ /* 0x100fe400078f2823 */
[----:B------:R-:W-:Y:S02]  /*8950*/  LOP3.LUT R31, R26, R17, R35, 0xe8, !PT ;  /* 0x000000111a1f7212 */ /* 0x000fe400078ee823 */
[----:B------:R-:W-:-:S02]  /*8960*/  LOP3.LUT R20, R29, R30, RZ, 0x3c, !PT ;  /* 0x0000001e1d147212 */ /* 0x000fc400078e3cff */
[----:B------:R-:W-:Y:S01]  /*8970*/  SHF.L.W.U32.HI R29, R35, 0x1e, R35 ;  /* 0x0000001e231d7819 */ /* 0x000fe20000010e23 */
[----:B------:R-:W-:Y:S01]  /*8980*/  IMAD.IADD R31, R24, 0x1, R31 ;  /* 0x00000001181f7824 */ /* 0x000fe200078e021f */
        /* <DEDUP_REMOVED lines=11> */
[--C-:B------:R-:W-:Y:S02]  /*8a40*/  LEA.HI R30, R31, R30, R31.reuse, 0x5 ;  /* 0x0000001e1f1e7211 */ /* 0x100fe400078f281f */
        /* <DEDUP_REMOVED lines=21> */
[----:B------:R-:W-:-:S02]  /*8ba0*/  SHF.L.W.U32.HI R11, R11, 0x1, R11 ;  /* 0x000000010b0b7819 */ /* 0x000fc40000010e0b */
[--C-:B------:R-:W-:Y:S02]  /*8bb0*/  LOP3.LUT R32, R29, R26, R28.reuse, 0xe8, !PT ;  /* 0x0000001a1d207212 */ /* 0x100fe400078ee81c */
[----:B------:R-:W-:Y:S02]  /*8bc0*/  LEA.HI R30, R28, R33, R28, 0x5 ;  /* 0x000000211c1e7211 */ /* 0x000fe400078f281c */
[----:B------:R-:W-:Y:S01]  /*8bd0*/  LOP3.LUT R24, R0, R15, R19, 0x96, !PT ;  /* 0x0000000f00187212 */ /* 0x000fe200078e9613 */
[----:B------:R-:W-:Y:S01]  /*8be0*/  IMAD.IADD R31, R31, 0x1, R32 ;  /* 0x000000011f1f7824 */ /* 0x000fe200078e0220 */
[----:B------:R-:W-:Y:S02]  /*8bf0*/  IADD3 R30, PT, PT, R11, R30, R21 ;  /* 0x0000001e0b1e7210 */ /* 0x000fe40007ffe015 */
[----:B------:R-:W-:Y:S02]  /*8c00*/  LOP3.LUT R13, R24, R13, RZ, 0x3c, !PT ;  /* 0x0000000d180d7212 */ /* 0x000fe400078e3cff */
[----:B------:R-:W-:-:S02]  /*8c10*/  SHF.L.W.U32.HI R28, R28, 0x1e, R28 ;  /* 0x0000001e1c1c7819 */ /* 0x000fc40000010e1c */
[----:B------:R-:W-:Y:S02]  /*8c20*/  LOP3.LUT R24, R8, R16, R7, 0x96, !PT ;  /* 0x0000001008187212 */ /* 0x000fe400078e9607 */
[--C-:B------:R-:W-:Y:S02]  /*8c30*/  LEA.HI R32, R30, R31, R30.reuse, 0x5 ;  /* 0x0000001f1e207211 */ /* 0x100fe400078f281e */
[----:B------:R-:W-:Y:S02]  /*8c40*/  SHF.L.W.U32.HI R13, R13, 0x1, R13 ;  /* 0x000000010d0d7819 */ /* 0x000fe40000010e0d */
[--C-:B------:R-:W-:Y:S02]  /*8c50*/  LOP3.LUT R31, R28, R29, R30.reuse, 0xe8, !PT ;  /* 0x0000001d1c1f7212 */ /* 0x100fe400078ee81e */
[----:B------:R-:W-:Y:S02]  /*8c60*/  LOP3.LUT R24, R24, R25, RZ, 0x3c, !PT ;  /* 0x0000001918187212 */ /* 0x000fe400078e3cff */
[----:B------:R-:W-:Y:S01]  /*8c70*/  SHF.L.W.U32.HI R25, R30, 0x1e, R30 ;  /* 0x0000001e1e197819 */ /* 0x000fe20000010e1e */
[----:B------:R-:W-:Y:S01]  /*8c80*/  IMAD.IADD R33, R26, 0x1, R31 ;  /* 0x000000011a217824 */ /* 0x000fe200078e021f */
[----:B------:R-:W-:-:S02]  /*8c90*/  IADD3 R30, PT, PT, R13, R32, R21 ;  /* 0x000000200d1e7210 */ /* 0x000fc40007ffe015 */
[----:B------:R-:W-:Y:S02]  /*8ca0*/  SHF.L.W.U32.HI R24, R24, 0x1, R24 ;  /* 0x0000000118187819 */ /* 0x000fe40000010e18 */
[--C-:B------:R-:W-:Y:S02]  /*8cb0*/  LOP3.LUT R26, R25, R28, R30.reuse, 0xe8, !PT ;  /* 0x0000001c191a7212 */ /* 0x100fe400078ee81e */
        /* <DEDUP_REMOVED lines=63> */
[--C-:B------:R-:W-:Y:S02]  /*90b0*/  LOP3.LUT R32, R25, R28, R16.reuse, 0xe8, !PT ;  /* 0x0000001c19207212 */ /* 0x100fe400078ee810 */
        /* <DEDUP_REMOVED lines=14> */
[----:B------:R-:W-:Y:S02]  /*91a0*/  SHF.L.W.U32.HI R18, R18, 0x1, R18 ;  /* 0x0000000112127819 */ /* 0x000fe40000010e12 */
[--C-:B------:R-:W-:Y:S02]  /*91b0*/  LOP3.LUT R32, R29, R30, R20.reuse, 0xe8, !PT ;  /* 0x0000001e1d207212 */ /* 0x100fe400078ee814 */
        /* <DEDUP_REMOVED lines=19> */
[----:B--2---:R-:W-:Y:S02]  /*92f0*/  IADD3 R32, PT, PT, R19, R32, R27 ;  /* 0x0000002013207210 */ /* 0x004fe40007ffe01b */
[----:B------:R-:W-:Y:S02]  /*9300*/  LOP3.LUT R7, R30, R7, RZ, 0x3c, !PT ;  /* 0x000000071e077212 */ /* 0x000fe400078e3cff */
[----:B------:R-:W-:Y:S02]  /*9310*/  SHF.L.W.U32.HI R28, R28, 0x1e, R28 ;  /* 0x0000001e1c1c7819 */ /* 0x000fe40000010e1c */
[----:B------:R-:W-:Y:S02]  /*9320*/  LOP3.LUT R30, R24, R12, R17, 0x96, !PT ;  /* 0x0000000c181e7212 */ /* 0x000fe400078e9611 */
[----:B------:R-:W-:-:S02]  /*9330*/  LEA.HI R34, R32, R29, R32, 0x5 ;  /* 0x0000001d20227211 */ /* 0x000fc400078f2820 */
[----:B------:R-:W-:Y:S02]  /*9340*/  SHF.L.W.U32.HI R7, R7, 0x1, R7 ;  /* 0x0000000107077819 */ /* 0x000fe40000010e07 */
[----:B------:R-:W-:Y:S02]  /*9350*/  LOP3.LUT R29, R32, R28, R21, 0x96, !PT ;  /* 0x0000001c201d7212 */ /* 0x000fe400078e9615 */
[----:B------:R-:W-:Y:S02]  /*9360*/  LOP3.LUT R11, R30, R11, RZ, 0x3c, !PT ;  /* 0x0000000b1e0b7212 */ /* 0x000fe400078e3cff */
[----:B------:R-:W-:Y:S01]  /*9370*/  SHF.L.W.U32.HI R25, R32, 0x1e, R32 ;  /* 0x0000001e20197819 */ /* 0x000fe20000010e20 */
[----:B------:R-:W-:Y:S01]  /*9380*/  IMAD.IADD R29, R20, 0x1, R29 ;  /* 0x00000001141d7824 */ /* 0x000fe200078e021d */
[----:B------:R-:W-:Y:S02]  /*9390*/  IADD3 R30, PT, PT, R7, R34, R27 ;  /* 0x00000022071e7210 */ /* 0x000fe40007ffe01b */
[----:B------:R-:W-:-:S02]  /*93a0*/  SHF.L.W.U32.HI R11, R11, 0x1, R11 ;  /* 0x000000010b0b7819 */ /* 0x000fc40000010e0b */
[C---:B------:R-:W-:Y:S02]  /*93b0*/  LOP3.LUT R34, R30.reuse, R25, R28, 0x96, !PT ;  /* 0x000000191e227212 */ /* 0x040fe400078e961c */
[----:B------:R-:W-:Y:S02]  /*93c0*/  LEA.HI R32, R30, R29, R30, 0x5 ;  /* 0x0000001d1e207211 */ /* 0x000fe400078f281e */
[----:B------:R-:W-:Y:S01]  /*93d0*/  LOP3.LUT R20, R0, R14, R19, 0x96, !PT ;  /* 0x0000000e00147212 */ /* 0x000fe200078e9613 */
[----:B------:R-:W-:Y:S01]  /*93e0*/  IMAD.IADD R29, R21, 0x1, R34 ;  /* 0x00000001151d7824 */ /* 0x000fe200078e0222 */
[----:B------:R-:W-:Y:S02]  /*93f0*/  IADD3 R32, PT, PT, R11, R32, R27 ;  /* 0x000000200b207210 */ /* 0x000fe40007ffe01b */
[----:B------:R-:W-:Y:S02]  /*9400*/  LOP3.LUT R13, R20, R13, RZ, 0x3c, !PT ;  /* 0x0000000d140d7212 */ /* 0x000fe400078e3cff */
[----:B------:R-:W-:-:S02]  /*9410*/  SHF.L.W.U32.HI R30, R30, 0x1e, R30 ;  /* 0x0000001e1e1e7819 */ /* 0x000fc40000010e1e */
[----:B------:R-:W-:Y:S02]  /*9420*/  LOP3.LUT R21, R8, R15, R7, 0x96, !PT ;  /* 0x0000000f08157212 */ /* 0x000fe400078e9607 */
[C-C-:B------:R-:W-:Y:S02]  /*9430*/  LEA.HI R34, R32.reuse, R29, R32.reuse, 0x5 ;  /* 0x0000001d20227211 */ /* 0x140fe400078f2820 */
[----:B------:R-:W-:Y:S02]  /*9440*/  SHF.L.W.U32.HI R13, R13, 0x1, R13 ;  /* 0x000000010d0d7819 */ /* 0x000fe40000010e0d */
[C---:B------:R-:W-:Y:S02]  /*9450*/  LOP3.LUT R29, R32.reuse, R30, R25, 0x96, !PT ;  /* 0x0000001e201d7212 */ /* 0x040fe400078e9619 */
[----:B------:R-:W-:Y:S02]  /*9460*/  LOP3.LUT R20, R21, R24, RZ, 0x3c, !PT ;  /* 0x0000001815147212 */ /* 0x000fe400078e3cff */
[----:B------:R-:W-:Y:S01]  /*9470*/  SHF.L.W.U32.HI R21, R32, 0x1e, R32 ;  /* 0x0000001e20157819 */ /* 0x000fe20000010e20 */
[----:B------:R-:W-:Y:S01]  /*9480*/  IMAD.IADD R31, R28, 0x1, R29 ;  /* 0x000000011c1f7824 */ /* 0x000fe200078e021d */
[----:B------:R-:W-:-:S02]  /*9490*/  IADD3 R24, PT, PT, R13, R34, R27 ;  /* 0x000000220d187210 */ /* 0x000fc40007ffe01b */
[----:B------:R-:W-:Y:S02]  /*94a0*/  SHF.L.W.U32.HI R20, R20, 0x1, R20 ;  /* 0x0000000114147819 */ /* 0x000fe40000010e14 */
[----:B------:R-:W-:Y:S02]  /*94b0*/  LOP3.LUT R28, R24, R21, R30, 0x96, !PT ;  /* 0x00000015181c7212 */ /* 0x000fe400078e961e */
        /* <DEDUP_REMOVED lines=55> */
[----:B------:R-:W-:Y:S02]  /*9830*/  SHF.L.W.U32.HI R14, R14, 0x1, R14 ;  /* 0x000000010e0e7819 */ /* 0x000fe40000010e0e */
[C---:B------:R-:W-:Y:S02]  /*9840*/  LEA.HI R32, R21.reuse, R32, R21, 0x5 ;  /* 0x0000002015207211 */ /* 0x040fe400078f2815 */
[C---:B------:R-:W-:Y:S02]  /*9850*/  LOP3.LUT R29, R21.reuse, R28, R25, 0x96, !PT ;  /* 0x0000001c151d7212 */ /* 0x040fe400078e9619 */
[----:B------:R-:W-:Y:S02]  /*9860*/  LOP3.LUT R30, R30, R15, RZ, 0x3c, !PT ;  /* 0x0000000f1e1e7212 */ /* 0x000fe400078e3cff */
[----:B------:R-:W-:-:S02]  /*9870*/  SHF.L.W.U32.HI R15, R21, 0x1e, R21 ;  /* 0x0000001e150f7819 */ /* 0x000fc40000010e15 */
[----:B------:R-:W-:Y:S01]  /*9880*/  IADD3 R21, PT, PT, R14, R32, R27 ;  /* 0x000000200e157210 */ /* 0x000fe20007ffe01b */
[----:B------:R-:W-:Y:S01]  /*9890*/  IMAD.IADD R32, R26, 0x1, R29 ;  /* 0x000000011a207824 */ /* 0x000fe200078e021d */
        /* <DEDUP_REMOVED lines=28> */
[----:B------:R-:W-:Y:S02]  /*9a60*/  SHF.L.W.U32.HI R15, R28, 0x1e, R28 ;  /* 0x0000001e1c0f7819 */ /* 0x000fe40000010e1c */
[----:B------:R-:W-:Y:S01]  /*9a70*/  IADD3 R24, PT, PT, R17, R24, R27 ;  /* 0x0000001811187210 */ /* 0x000fe20007ffe01b */
[----:B------:R-:W-:Y:S01]  /*9a80*/  IMAD.IADD R25, R16, 0x1, R25 ;  /* 0x0000000110197824 */ /* 0x000fe200078e0219 */
[----:B------:R-:W-:Y:S02]  /*9a90*/  LOP3.LUT R8, R8, R19, RZ, 0x3c, !PT ;  /* 0x0000001308087212 */ /* 0x000fe400078e3cff */
[----:B------:R-:W-:-:S02]  /*9aa0*/  LOP3.LUT R12, R20, R12, R17, 0x96, !PT ;  /* 0x0000000c140c7212 */ /* 0x000fc400078e9611 */
[----:B------:R-:W-:Y:S02]  /*9ab0*/  LOP3.LUT R20, R24, R15, R18, 0x96, !PT ;  /* 0x0000000f18147212 */ /* 0x000fe400078e9612 */
[----:B------:R-:W-:Y:S02]  /*9ac0*/  SHF.L.W.U32.HI R17, R8, 0x1, R8 ;  /* 0x0000000108117819 */ /* 0x000fe40000010e08 */
[C---:B------:R-:W-:Y:S01]  /*9ad0*/  LEA.HI R16, R24.reuse, R25, R24, 0x5 ;  /* 0x0000001918107211 */ /* 0x040fe200078f2818 */
[----:B------:R-:W-:Y:S01]  /*9ae0*/  IMAD.IADD R21, R21, 0x1, R20 ;  /* 0x0000000115157824 */ /* 0x000fe200078e0214 */
[----:B------:R-:W-:Y:S02]  /*9af0*/  SHF.L.W.U32.HI R8, R24, 0x1e, R24 ;  /* 0x0000001e18087819 */ /* 0x000fe40000010e18 */
[----:B------:R-:W-:Y:S02]  /*9b00*/  IADD3 R16, PT, PT, R17, R16, R27 ;  /* 0x0000001011107210 */ /* 0x000fe40007ffe01b */
[----:B------:R-:W-:Y:S01]  /*9b10*/  LOP3.LUT R0, R0, R14, R17, 0x96, !PT ;  /* 0x0000000e00007212 */ /* 0x000fe200078e9611 */
[----:B------:R-:W-:Y:S01]  /*9b20*/  IMAD.IADD R17, R8, 0x1, R6 ;  /* 0x0000000108117824 */ /* 0x000fe200078e0206 */
[----:B------:R-:W-:-:S02]  /*9b30*/  LOP3.LUT R10, R13, R9, R10, 0x96, !PT ;  /* 0x000000090d0a7212 */ /* 0x000fc400078e960a */
[C---:B------:R-:W-:Y:S02]  /*9b40*/  LEA.HI R6, R16.reuse, R21, R16, 0x5 ;  /* 0x0000001510067211 */ /* 0x040fe400078f2810 */
[----:B------:R-:W-:Y:S02]  /*9b50*/  LOP3.LUT R9, R16, R8, R15, 0x96, !PT ;  /* 0x0000000810097212 */ /* 0x000fe400078e960f */
[----:B------:R-:W-:Y:S01]  /*9b60*/  LOP3.LUT R10, R10, R7, RZ, 0x3c, !PT ;  /* 0x000000070a0a7212 */ /* 0x000fe200078e3cff */
[----:B------:R-:W-:Y:S02]  /*9b70*/  IMAD.IADD R7, R27, 0x1, R6 ;  /* 0x000000011b077824 */ /* 0x000fe400078e0206 */
[----:B------:R-:W-:-:S03]  /*9b80*/  IMAD.IADD R18, R18, 0x1, R9 ;  /* 0x0000000112127824 */ /* 0x000fc600078e0209 */
[----:B------:R-:W-:Y:S02]  /*9b90*/  LEA.HI R7, R10, R7, R10, 0x1 ;  /* 0x000000070a077211 */ /* 0x000fe400078f080a */
[----:B------:R-:W-:Y:S02]  /*9ba0*/  SHF.L.W.U32.HI R16, R16, 0x1e, R16 ;  /* 0x0000001e10107819 */ /* 0x000fe40000010e10 */
[C---:B------:R-:W-:Y:S02]  /*9bb0*/  LEA.HI R18, R7.reuse, R18, R7, 0x5 ;  /* 0x0000001207127211 */ /* 0x040fe400078f2807 */
[----:B------:R-:W-:Y:S02]  /*9bc0*/  LOP3.LUT R8, R7, R16, R8, 0x96, !PT ;  /* 0x0000001007087212 */ /* 0x000fe400078e9608 */
[----:B------:R-:W-:Y:S01]  /*9bd0*/  LOP3.LUT R11, R12, R11, RZ, 0x3c, !PT ;  /* 0x0000000b0c0b7212 */ /* 0x000fe200078e3cff */
[----:B------:R-:W-:Y:S02]  /*9be0*/  IMAD.IADD R18, R27, 0x1, R18 ;  /* 0x000000011b127824 */ /* 0x000fe400078e0212 */
[----:B------:R-:W-:-:S03]  /*9bf0*/  IMAD.IADD R15, R15, 0x1, R8 ;  /* 0x000000010f0f7824 */ /* 0x000fc600078e0208 */
[----:B------:R-:W-:Y:S02]  /*9c00*/  LEA.HI R18, R11, R18, R11, 0x1 ;  /* 0x000000120b127211 */ /* 0x000fe400078f080b */
[----:B------:R-:W-:Y:S02]  /*9c10*/  LOP3.LUT R13, R0, R13, RZ, 0x3c, !PT ;  /* 0x0000000d000d7212 */ /* 0x000fe400078e3cff */
[----:B------:R-:W-:Y:S01]  /*9c20*/  LEA.HI R0, R18, R15, R18, 0x5 ;  /* 0x0000000f12007211 */ /* 0x000fe200078f2812 */
[----:B------:R-:W-:Y:S01]  /*9c30*/  IMAD.IADD R5, R5, 0x1, R16 ;  /* 0x0000000105057824 */ /* 0x000fe200078e0210 */
[----:B------:R-:W-:-:S03]  /*9c40*/  SHF.R.U32.HI R19, RZ, 0x18, R17 ;  /* 0x00000018ff137819 */ /* 0x000fc60000011611 */
[----:B------:R-:W-:Y:S01]  /*9c50*/  IMAD.IADD R0, R27, 0x1, R0 ;  /* 0x000000011b007824 */ /* 0x000fe200078e0200 */
[----:B------:R-:W-:Y:S01]  /*9c60*/  LEA.HI R7, R7, R4, R7, 0x1e ;  /* 0x0000000407077211 */ /* 0x000fe200078ff007 */
[----:B------:R0:W-:Y:S03]  /*9c70*/  STG.E.U8 desc[UR6][R22.64+0x10], R19 ;  /* 0x0000101316007986 */ /* 0x0001e6000c101106 */
[----:B------:R-:W-:Y:S02]  /*9c80*/  LEA.HI R13, R13, R0, R13, 0x1 ;  /* 0x000000000d0d7211 */ /* 0x000fe400078f080d */
[----:B------:R-:W-:Y:S01]  /*9c90*/  SHF.R.U32.HI R21, RZ, 0x10, R17 ;  /* 0x00000010ff157819 */ /* 0x000fe20000011611 */
[----:B------:R-:W-:Y:S01]  /*9ca0*/  IMAD.IADD R3, R3, 0x1, R18 ;  /* 0x0000000103037824 */ /* 0x000fe200078e0212 */
[----:B------:R-:W-:Y:S01]  /*9cb0*/  SHF.R.U32.HI R9, RZ, 0x18, R5 ;  /* 0x00000018ff097819 */ /* 0x000fe20000011605 */
[----:B------:R-:W-:Y:S01]  /*9cc0*/  IMAD.IADD R13, R2, 0x1, R13 ;  /* 0x00000001020d7824 */ /* 0x000fe200078e020d */
[----:B------:R-:W-:-:S02]  /*9cd0*/  SHF.R.U32.HI R11, RZ, 0x18, R7 ;  /* 0x00000018ff0b7819 */ /* 0x000fc40000011607 */
[----:B0-----:R-:W-:Y:S01]  /*9ce0*/  SHF.R.U32.HI R19, RZ, 0x10, R5 ;  /* 0x00000010ff137819 */ /* 0x001fe20000011605 */
[----:B------:R0:W-:Y:S01]  /*9cf0*/  STG.E.U8 desc[UR6][R22.64+0x13], R17 ;  /* 0x0000131116007986 */ /* 0x0001e2000c101106 */
[----:B------:R-:W-:Y:S02]  /*9d00*/  SHF.R.U32.HI R29, RZ, 0x8, R17 ;  /* 0x00000008ff1d7819 */ /* 0x000fe40000011611 */
[----:B------:R-:W-:Y:S01]  /*9d10*/  SHF.R.U32.HI R25, RZ, 0x8, R5 ;  /* 0x00000008ff197819 */ /* 0x000fe20000011605 */
[----:B------:R1:W-:Y:S01]  /*9d20*/  STG.E.U8 desc[UR6][R22.64+0x11], R21 ;  /* 0x0000111516007986 */ /* 0x0003e2000c101106 */
[----:B------:R-:W-:-:S03]  /*9d30*/  SHF.R.U32.HI R15, RZ, 0x10, R3 ;  /* 0x00000010ff0f7819 */ /* 0x000fc60000011603 */
[----:B------:R2:W-:Y:S04]  /*9d40*/  STG.E.U8 desc[UR6][R22.64+0xf], R5 ;  /* 0x00000f0516007986 */ /* 0x0005e8000c101106 */
[----:B------:R3:W-:Y:S01]  /*9d50*/  STG.E.U8 desc[UR6][R22.64+0xc], R9 ;  /* 0x00000c0916007986 */ /* 0x0007e2000c101106 */
[----:B0-----:R-:W-:-:S03]  /*9d60*/  SHF.R.U32.HI R17, RZ, 0x10, R7 ;  /* 0x00000010ff117819 */ /* 0x001fc60000011607 */
[----:B------:R0:W-:Y:S01]  /*9d70*/  STG.E.U8 desc[UR6][R22.64+0xd], R19 ;  /* 0x00000d1316007986 */ /* 0x0001e2000c101106 */
[----:B-1----:R-:W-:-:S03]  /*9d80*/  SHF.R.U32.HI R21, RZ, 0x8, R7 ;  /* 0x00000008ff157819 */ /* 0x002fc60000011607 */
[----:B------:R1:W-:Y:S01]  /*9d90*/  STG.E.U8 desc[UR6][R22.64+0xb], R7 ;  /* 0x00000b0716007986 */ /* 0x0003e2000c101106 */
[----:B--2---:R-:W-:-:S03]  /*9da0*/  SHF.R.U32.HI R5, RZ, 0x18, R13 ;  /* 0x00000018ff057819 */ /* 0x004fc6000001160d */
[----:B------:R2:W-:Y:S01]  /*9db0*/  STG.E.U8 desc[UR6][R22.64+0x8], R11 ;  /* 0x0000080b16007986 */ /* 0x0005e2000c101106 */
[--C-:B---3--:R-:W-:Y:S02]  /*9dc0*/  SHF.R.U32.HI R9, RZ, 0x18, R3.reuse ;  /* 0x00000018ff097819 */ /* 0x108fe40000011603 */
[----:B0-----:R-:W-:Y:S02]  /*9dd0*/  SHF.R.U32.HI R19, RZ, 0x8, R3 ;  /* 0x00000008ff137819 */ /* 0x001fe40000011603 */
[--C-:B-1----:R-:W-:Y:S02]  /*9de0*/  SHF.R.U32.HI R7, RZ, 0x10, R13.reuse ;  /* 0x00000010ff077819 */ /* 0x102fe4000001160d */
[----:B--2---:R-:W-:Y:S01]  /*9df0*/  SHF.R.U32.HI R11, RZ, 0x8, R13 ;  /* 0x00000008ff0b7819 */ /* 0x004fe2000001160d */
[----:B------:R-:W-:Y:S04]  /*9e00*/  STG.E.U8 desc[UR6][R22.64+0x12], R29 ;  /* 0x0000121d16007986 */ /* 0x000fe8000c101106 */
        /* <DEDUP_REMOVED lines=10> */
[----:B------:R-:W-:Y:S01]  /*9eb0*/  STG.E.U8 desc[UR6][R22.64+0x2], R11 ;  /* 0x0000020b16007986 */ /* 0x000fe2000c101106 */
[----:B------:R-:W-:Y:S05]  /*9ec0*/  EXIT ;  /* 0x000000000000794d */ /* 0x000fea0003800000 */
.L_x_25:
[----:B------:R-:W-:-:S00]  /*9ed0*/  BRA `(.L_x_25) ;  /* 0xfffffffc00fc7947 */ /* 0x000fc0000383ffff */
[----:B------:R-:W-:-:S00]  /*9ee0*/  NOP ;  /* 0x0000000000007918 */ /* 0x000fc00000000000 */
        /* <DEDUP_REMOVED lines=9> */
.L_x_26:


//--------------------- .nv.shared.reserved.0     --------------------------
	.section	.nv.shared.reserved.0,"aw",@nobits
	.weak		__nv_reservedSMEM_offset_0_alias
	.size		__nv_reservedSMEM_offset_0_alias, 0, 64
	.other		__nv_reservedSMEM_offset_0_alias,@"STO_CUDA_RESERVED_SHARED STV_DEFAULT"
__nv_reservedSMEM_offset_0_alias:
	.zero		0
	.zero		64


//--------------------- .nv.constant0.gpusha1     --------------------------
	.section	.nv.constant0.gpusha1,"a",@progbits
	.sectionflags	@""
	.align	4
.nv.constant0.gpusha1:
	.zero		916


//--------------------- SYMBOLS --------------------------

	.type		.nv.reservedSmem.offset0,@object
	.size		.nv.reservedSmem.offset0,0x4
